//
// Generated by NVIDIA NVVM Compiler
//
// Compiler Build ID: CL-36424714
// Cuda compilation tools, release 13.0, V13.0.88
// Based on NVVM 20.0.0
//

.version 9.0
.target sm_100
.address_size 64

	// .globl	_Z26iteration_parallel_centralPfS_S_

.visible .entry _Z26iteration_parallel_centralPfS_S_(
	.param .u64 .ptr .align 1 _Z26iteration_parallel_centralPfS_S__param_0,
	.param .u64 .ptr .align 1 _Z26iteration_parallel_centralPfS_S__param_1,
	.param .u64 .ptr .align 1 _Z26iteration_parallel_centralPfS_S__param_2
)
{
	.reg .pred 	%p<3>;
	.reg .b32 	%r<25>;
	.reg .b32 	%f<33>;
	.reg .b64 	%rd<33>;
	.reg .b64 	%fd<17>;

	ld.param.u64 	%rd8, [_Z26iteration_parallel_centralPfS_S__param_0];
	ld.param.u64 	%rd10, [_Z26iteration_parallel_centralPfS_S__param_2];
	mov.u32 	%r8, %ctaid.x;
	mov.u32 	%r9, %ntid.x;
	mov.u32 	%r10, %tid.x;
	mad.lo.s32 	%r1, %r8, %r9, %r10;
	setp.gt.s32 	%p1, %r1, 26009;
	@%p1 bra 	$L__BB0_3;
	ld.param.u64 	%rd30, [_Z26iteration_parallel_centralPfS_S__param_1];
	cvta.to.global.u64 	%rd11, %rd30;
	mul.hi.s32 	%r12, %r1, -1600085855;
	add.s32 	%r13, %r12, %r1;
	shr.u32 	%r14, %r13, 31;
	shr.s32 	%r15, %r13, 5;
	add.s32 	%r2, %r15, %r14;
	mul.lo.s32 	%r16, %r2, 51;
	sub.s32 	%r17, %r1, %r16;
	mul.lo.s32 	%r18, %r17, 10;
	shl.b32 	%r19, %r2, 9;
	add.s32 	%r20, %r19, 1024;
	add.s32 	%r21, %r19, 512;
	add.s32 	%r23, %r21, %r18;
	mul.wide.s32 	%rd12, %r20, 4;
	add.s64 	%rd13, %rd12, %rd11;
	add.s64 	%rd1, %rd13, 4;
	mul.wide.s32 	%rd32, %r18, 4;
	mul.wide.s32 	%rd14, %r21, 4;
	or.b64  	%rd15, %rd14, 4;
	cvta.to.global.u64 	%rd16, %rd8;
	add.s64 	%rd3, %rd16, %rd15;
	cvta.to.global.u64 	%rd17, %rd10;
	add.s64 	%rd18, %rd14, %rd17;
	add.s64 	%rd4, %rd18, 8;
	add.s64 	%rd5, %rd11, %rd15;
	mov.b32 	%r24, 0;
$L__BB0_2:
	ld.param.u64 	%rd31, [_Z26iteration_parallel_centralPfS_S__param_1];
	mul.wide.s32 	%rd19, %r23, 4;
	cvta.to.global.u64 	%rd20, %rd31;
	add.s64 	%rd21, %rd20, 8;
	add.s64 	%rd22, %rd21, %rd19;
	mul.wide.s32 	%rd23, %r19, 4;
	add.s64 	%rd24, %rd21, %rd23;
	add.s64 	%rd25, %rd24, %rd32;
	ld.global.f32 	%f1, [%rd25+-4];
	add.s64 	%rd26, %rd1, %rd32;
	ld.global.f32 	%f2, [%rd26];
	add.f32 	%f3, %f1, %f2;
	ld.global.f32 	%f4, [%rd22+-8];
	add.f32 	%f5, %f3, %f4;
	ld.global.f32 	%f6, [%rd22];
	add.f32 	%f7, %f5, %f6;
	add.s64 	%rd27, %rd5, %rd32;
	ld.global.f32 	%f8, [%rd27];
	mul.f32 	%f9, %f8, 0f40800000;
	sub.f32 	%f10, %f7, %f9;
	mul.f32 	%f11, %f10, 0f3F000000;
	add.s64 	%rd28, %rd3, %rd32;
	st.global.f32 	[%rd28], %f11;
	ld.global.f32 	%f12, [%rd27];
	add.f32 	%f13, %f12, %f12;
	cvt.f64.f32 	%fd1, %f13;
	add.s64 	%rd29, %rd4, %rd32;
	ld.global.f32 	%f14, [%rd29+-4];
	cvt.f64.f32 	%fd2, %f14;
	mul.f64 	%fd3, %fd2, 0d3FEFFE5C91D14E3C;
	sub.f64 	%fd4, %fd1, %fd3;
	cvt.f64.f32 	%fd5, %f11;
	add.f64 	%fd6, %fd4, %fd5;
	cvt.rn.f32.f64 	%f15, %fd6;
	cvt.f64.f32 	%fd7, %f15;
	div.rn.f64 	%fd8, %fd7, 0d3FF000D1B71758E2;
	cvt.rn.f32.f64 	%f16, %fd8;
	st.global.f32 	[%rd28], %f16;
	ld.global.f32 	%f17, [%rd25];
	ld.global.f32 	%f18, [%rd26+4];
	add.f32 	%f19, %f17, %f18;
	ld.global.f32 	%f20, [%rd22+-4];
	add.f32 	%f21, %f19, %f20;
	ld.global.f32 	%f22, [%rd22+4];
	add.f32 	%f23, %f21, %f22;
	ld.global.f32 	%f24, [%rd27+4];
	mul.f32 	%f25, %f24, 0f40800000;
	sub.f32 	%f26, %f23, %f25;
	mul.f32 	%f27, %f26, 0f3F000000;
	st.global.f32 	[%rd28+4], %f27;
	ld.global.f32 	%f28, [%rd27+4];
	add.f32 	%f29, %f28, %f28;
	cvt.f64.f32 	%fd9, %f29;
	ld.global.f32 	%f30, [%rd29];
	cvt.f64.f32 	%fd10, %f30;
	mul.f64 	%fd11, %fd10, 0d3FEFFE5C91D14E3C;
	sub.f64 	%fd12, %fd9, %fd11;
	cvt.f64.f32 	%fd13, %f27;
	add.f64 	%fd14, %fd12, %fd13;
	cvt.rn.f32.f64 	%f31, %fd14;
	cvt.f64.f32 	%fd15, %f31;
	div.rn.f64 	%fd16, %fd15, 0d3FF000D1B71758E2;
	cvt.rn.f32.f64 	%f32, %fd16;
	st.global.f32 	[%rd28+4], %f32;
	add.s32 	%r24, %r24, 2;
	add.s32 	%r23, %r23, 2;
	add.s64 	%rd32, %rd32, 8;
	setp.ne.s32 	%p2, %r24, 10;
	@%p2 bra 	$L__BB0_2;
$L__BB0_3:
	ret;

}
	// .globl	_Z23iteration_parallel_edgePf
.visible .entry _Z23iteration_parallel_edgePf(
	.param .u64 .ptr .align 1 _Z23iteration_parallel_edgePf_param_0
)
{
	.reg .pred 	%p<5>;
	.reg .b16 	%rs<11>;
	.reg .b32 	%r<14>;
	.reg .b32 	%f<81>;
	.reg .b64 	%rd<11>;

	ld.param.u64 	%rd2, [_Z23iteration_parallel_edgePf_param_0];
	cvta.to.global.u64 	%rd1, %rd2;
	mov.u32 	%r2, %ctaid.x;
	mov.u32 	%r3, %ntid.x;
	mov.u32 	%r4, %tid.x;
	mad.lo.s32 	%r1, %r2, %r3, %r4;
	setp.gt.u32 	%p1, %r1, 50;
	@%p1 bra 	$L__BB1_2;
	mul.lo.s32 	%r5, %r1, 10;
	mul.wide.u32 	%rd3, %r5, 4;
	add.s64 	%rd4, %rd1, %rd3;
	ld.global.f32 	%f1, [%rd4+2052];
	mul.f32 	%f2, %f1, 0f3F400000;
	st.global.f32 	[%rd4+4], %f2;
	ld.global.f32 	%f3, [%rd4+2056];
	mul.f32 	%f4, %f3, 0f3F400000;
	st.global.f32 	[%rd4+8], %f4;
	ld.global.f32 	%f5, [%rd4+2060];
	mul.f32 	%f6, %f5, 0f3F400000;
	st.global.f32 	[%rd4+12], %f6;
	ld.global.f32 	%f7, [%rd4+2064];
	mul.f32 	%f8, %f7, 0f3F400000;
	st.global.f32 	[%rd4+16], %f8;
	ld.global.f32 	%f9, [%rd4+2068];
	mul.f32 	%f10, %f9, 0f3F400000;
	st.global.f32 	[%rd4+20], %f10;
	ld.global.f32 	%f11, [%rd4+2072];
	mul.f32 	%f12, %f11, 0f3F400000;
	st.global.f32 	[%rd4+24], %f12;
	ld.global.f32 	%f13, [%rd4+2076];
	mul.f32 	%f14, %f13, 0f3F400000;
	st.global.f32 	[%rd4+28], %f14;
	ld.global.f32 	%f15, [%rd4+2080];
	mul.f32 	%f16, %f15, 0f3F400000;
	st.global.f32 	[%rd4+32], %f16;
	ld.global.f32 	%f17, [%rd4+2084];
	mul.f32 	%f18, %f17, 0f3F400000;
	st.global.f32 	[%rd4+36], %f18;
	ld.global.f32 	%f19, [%rd4+2088];
	mul.f32 	%f20, %f19, 0f3F400000;
	st.global.f32 	[%rd4+40], %f20;
$L__BB1_2:
	add.s32 	%r6, %r1, -51;
	setp.gt.u32 	%p2, %r6, 50;
	@%p2 bra 	$L__BB1_4;
	mul.lo.s32 	%r7, %r1, 10;
	mul.wide.u32 	%rd5, %r7, 4;
	add.s64 	%rd6, %rd1, %rd5;
	ld.global.f32 	%f21, [%rd6+1042444];
	mul.f32 	%f22, %f21, 0f3F400000;
	st.global.f32 	[%rd6+1044492], %f22;
	ld.global.f32 	%f23, [%rd6+1042448];
	mul.f32 	%f24, %f23, 0f3F400000;
	st.global.f32 	[%rd6+1044496], %f24;
	ld.global.f32 	%f25, [%rd6+1042452];
	mul.f32 	%f26, %f25, 0f3F400000;
	st.global.f32 	[%rd6+1044500], %f26;
	ld.global.f32 	%f27, [%rd6+1042456];
	mul.f32 	%f28, %f27, 0f3F400000;
	st.global.f32 	[%rd6+1044504], %f28;
	ld.global.f32 	%f29, [%rd6+1042460];
	mul.f32 	%f30, %f29, 0f3F400000;
	st.global.f32 	[%rd6+1044508], %f30;
	ld.global.f32 	%f31, [%rd6+1042464];
	mul.f32 	%f32, %f31, 0f3F400000;
	st.global.f32 	[%rd6+1044512], %f32;
	ld.global.f32 	%f33, [%rd6+1042468];
	mul.f32 	%f34, %f33, 0f3F400000;
	st.global.f32 	[%rd6+1044516], %f34;
	ld.global.f32 	%f35, [%rd6+1042472];
	mul.f32 	%f36, %f35, 0f3F400000;
	st.global.f32 	[%rd6+1044520], %f36;
	ld.global.f32 	%f37, [%rd6+1042476];
	mul.f32 	%f38, %f37, 0f3F400000;
	st.global.f32 	[%rd6+1044524], %f38;
	ld.global.f32 	%f39, [%rd6+1042480];
	mul.f32 	%f40, %f39, 0f3F400000;
	st.global.f32 	[%rd6+1044528], %f40;
$L__BB1_4:
	add.s32 	%r8, %r1, -102;
	setp.gt.u32 	%p3, %r8, 50;
	@%p3 bra 	$L__BB1_6;
	cvt.u16.u32 	%rs1, %r1;
	mul.lo.s16 	%rs2, %rs1, 161;
	shr.u16 	%rs3, %rs2, 13;
	mul.lo.s16 	%rs4, %rs3, 51;
	sub.s16 	%rs5, %rs1, %rs4;
	cvt.u32.u16 	%r9, %rs5;
	and.b32  	%r10, %r9, 255;
	mul.wide.u32 	%rd7, %r10, 20480;
	add.s64 	%rd8, %rd1, %rd7;
	ld.global.f32 	%f41, [%rd8+2052];
	mul.f32 	%f42, %f41, 0f3F400000;
	st.global.f32 	[%rd8+2048], %f42;
	ld.global.f32 	%f43, [%rd8+4100];
	mul.f32 	%f44, %f43, 0f3F400000;
	st.global.f32 	[%rd8+4096], %f44;
	ld.global.f32 	%f45, [%rd8+6148];
	mul.f32 	%f46, %f45, 0f3F400000;
	st.global.f32 	[%rd8+6144], %f46;
	ld.global.f32 	%f47, [%rd8+8196];
	mul.f32 	%f48, %f47, 0f3F400000;
	st.global.f32 	[%rd8+8192], %f48;
	ld.global.f32 	%f49, [%rd8+10244];
	mul.f32 	%f50, %f49, 0f3F400000;
	st.global.f32 	[%rd8+10240], %f50;
	ld.global.f32 	%f51, [%rd8+12292];
	mul.f32 	%f52, %f51, 0f3F400000;
	st.global.f32 	[%rd8+12288], %f52;
	ld.global.f32 	%f53, [%rd8+14340];
	mul.f32 	%f54, %f53, 0f3F400000;
	st.global.f32 	[%rd8+14336], %f54;
	ld.global.f32 	%f55, [%rd8+16388];
	mul.f32 	%f56, %f55, 0f3F400000;
	st.global.f32 	[%rd8+16384], %f56;
	ld.global.f32 	%f57, [%rd8+18436];
	mul.f32 	%f58, %f57, 0f3F400000;
	st.global.f32 	[%rd8+18432], %f58;
	ld.global.f32 	%f59, [%rd8+20484];
	mul.f32 	%f60, %f59, 0f3F400000;
	st.global.f32 	[%rd8+20480], %f60;
$L__BB1_6:
	add.s32 	%r11, %r1, -153;
	setp.gt.u32 	%p4, %r11, 50;
	@%p4 bra 	$L__BB1_8;
	cvt.u16.u32 	%rs6, %r1;
	mul.lo.s16 	%rs7, %rs6, 161;
	shr.u16 	%rs8, %rs7, 13;
	mul.lo.s16 	%rs9, %rs8, 51;
	sub.s16 	%rs10, %rs6, %rs9;
	cvt.u32.u16 	%r12, %rs10;
	and.b32  	%r13, %r12, 255;
	mul.wide.u32 	%rd9, %r13, 20480;
	add.s64 	%rd10, %rd1, %rd9;
	ld.global.f32 	%f61, [%rd10+4088];
	mul.f32 	%f62, %f61, 0f3F400000;
	st.global.f32 	[%rd10+4092], %f62;
	ld.global.f32 	%f63, [%rd10+6136];
	mul.f32 	%f64, %f63, 0f3F400000;
	st.global.f32 	[%rd10+6140], %f64;
	ld.global.f32 	%f65, [%rd10+8184];
	mul.f32 	%f66, %f65, 0f3F400000;
	st.global.f32 	[%rd10+8188], %f66;
	ld.global.f32 	%f67, [%rd10+10232];
	mul.f32 	%f68, %f67, 0f3F400000;
	st.global.f32 	[%rd10+10236], %f68;
	ld.global.f32 	%f69, [%rd10+12280];
	mul.f32 	%f70, %f69, 0f3F400000;
	st.global.f32 	[%rd10+12284], %f70;
	ld.global.f32 	%f71, [%rd10+14328];
	mul.f32 	%f72, %f71, 0f3F400000;
	st.global.f32 	[%rd10+14332], %f72;
	ld.global.f32 	%f73, [%rd10+16376];
	mul.f32 	%f74, %f73, 0f3F400000;
	st.global.f32 	[%rd10+16380], %f74;
	ld.global.f32 	%f75, [%rd10+18424];
	mul.f32 	%f76, %f75, 0f3F400000;
	st.global.f32 	[%rd10+18428], %f76;
	ld.global.f32 	%f77, [%rd10+20472];
	mul.f32 	%f78, %f77, 0f3F400000;
	st.global.f32 	[%rd10+20476], %f78;
	ld.global.f32 	%f79, [%rd10+22520];
	mul.f32 	%f80, %f79, 0f3F400000;
	st.global.f32 	[%rd10+22524], %f80;
$L__BB1_8:
	ret;

}
	// .globl	_Z25iteration_parallel_updatePfS_S_
.visible .entry _Z25iteration_parallel_updatePfS_S_(
	.param .u64 .ptr .align 1 _Z25iteration_parallel_updatePfS_S__param_0,
	.param .u64 .ptr .align 1 _Z25iteration_parallel_updatePfS_S__param_1,
	.param .u64 .ptr .align 1 _Z25iteration_parallel_updatePfS_S__param_2
)
{
	.reg .pred 	%p<2>;
	.reg .b32 	%r<5>;
	.reg .b32 	%f<3>;
	.reg .b64 	%rd<11>;

	ld.param.u64 	%rd1, [_Z25iteration_parallel_updatePfS_S__param_0];
	ld.param.u64 	%rd2, [_Z25iteration_parallel_updatePfS_S__param_1];
	ld.param.u64 	%rd3, [_Z25iteration_parallel_updatePfS_S__param_2];
	mov.u32 	%r2, %ctaid.x;
	mov.u32 	%r3, %ntid.x;
	mov.u32 	%r4, %tid.x;
	mad.lo.s32 	%r1, %r2, %r3, %r4;
	setp.gt.s32 	%p1, %r1, 262143;
	@%p1 bra 	$L__BB2_2;
	cvta.to.global.u64 	%rd4, %rd2;
	cvta.to.global.u64 	%rd5, %rd3;
	cvta.to.global.u64 	%rd6, %rd1;
	mul.wide.s32 	%rd7, %r1, 4;
	add.s64 	%rd8, %rd4, %rd7;
	ld.global.f32 	%f1, [%rd8];
	add.s64 	%rd9, %rd5, %rd7;
	st.global.f32 	[%rd9], %f1;
	add.s64 	%rd10, %rd6, %rd7;
	ld.global.f32 	%f2, [%rd10];
	st.global.f32 	[%rd8], %f2;
$L__BB2_2:
	ret;

}


// ===== COMPILED SASS (sm_100) =====

	.target	sm_100

	.elftype	@"ET_EXEC"


//--------------------- .note.nv.tkinfo           --------------------------
	.section	.note.nv.tkinfo,"",@"SHT_NOTE"
	.sectionflags	@"SHF_NOTE_NV_TKINFO"
	.tkinfo
        /*0018*/ 	.word	0x00000002
        /*0030*/ 	.string	""
        /*0030*/ 	.string	"ptxas"
        /*0030*/ 	.string	"Cuda compilation tools, release 13.0, V13.0.88"
        /*0030*/ 	.string	"Build cuda_13.0.r13.0/compiler.36424714_0"
        /*0030*/ 	.string	"-arch sm_100 -m 64 "



//--------------------- .note.nv.cuinfo           --------------------------
	.section	.note.nv.cuinfo,"",@"SHT_NOTE"
	.sectionflags	@"SHF_NOTE_NV_CUINFO"
        /*0018*/ 	.short	0x0002
        /*001a*/ 	.short	0x0064
        /*001c*/ 	.short	0x0082
	.zero		2


//--------------------- .nv.info                  --------------------------
	.section	.nv.info,"",@"SHT_CUDA_INFO"
	.align	4


	//----- nvinfo : EIATTR_REGCOUNT
	.align		4
        /*0000*/ 	.byte	0x04, 0x2f
        /*0002*/ 	.short	(.L_1 - .L_0)
	.align		4
.L_0:
        /*0004*/ 	.word	index@(_Z26iteration_parallel_centralPfS_S_)
        /*0008*/ 	.word	0x0000002d


	//----- nvinfo : EIATTR_FRAME_SIZE
	.align		4
.L_1:
        /*000c*/ 	.byte	0x04, 0x11
        /*000e*/ 	.short	(.L_3 - .L_2)
	.align		4
.L_2:
        /*0010*/ 	.word	index@($__internal_0_$__cuda_sm20_div_rn_f64_full)
        /*0014*/ 	.word	0x00000000


	//----- nvinfo : EIATTR_FRAME_SIZE
	.align		4
.L_3:
        /*0018*/ 	.byte	0x04, 0x11
        /*001a*/ 	.short	(.L_5 - .L_4)
	.align		4
.L_4:
        /*001c*/ 	.word	index@(_Z26iteration_parallel_centralPfS_S_)
        /*0020*/ 	.word	0x00000000


	//----- nvinfo : EIATTR_REGCOUNT
	.align		4
.L_5:
        /*0024*/ 	.byte	0x04, 0x2f
        /*0026*/ 	.short	(.L_7 - .L_6)
	.align		4
.L_6:
        /*0028*/ 	.word	index@(_Z23iteration_parallel_edgePf)
        /*002c*/ 	.word	0x0000001a


	//----- nvinfo : EIATTR_FRAME_SIZE
	.align		4
.L_7:
        /*0030*/ 	.byte	0x04, 0x11
        /*0032*/ 	.short	(.L_9 - .L_8)
	.align		4
.L_8:
        /*0034*/ 	.word	index@(_Z23iteration_parallel_edgePf)
        /*0038*/ 	.word	0x00000000


	//----- nvinfo : EIATTR_REGCOUNT
	.align		4
.L_9:
        /*003c*/ 	.byte	0x04, 0x2f
        /*003e*/ 	.short	(.L_11 - .L_10)
	.align		4
.L_10:
        /*0040*/ 	.word	index@(_Z25iteration_parallel_updatePfS_S_)
        /*0044*/ 	.word	0x0000000e


	//----- nvinfo : EIATTR_FRAME_SIZE
	.align		4
.L_11:
        /*0048*/ 	.byte	0x04, 0x11
        /*004a*/ 	.short	(.L_13 - .L_12)
	.align		4
.L_12:
        /*004c*/ 	.word	index@(_Z25iteration_parallel_updatePfS_S_)
        /*0050*/ 	.word	0x00000000


	//----- nvinfo : EIATTR_MIN_STACK_SIZE
	.align		4
.L_13:
        /*0054*/ 	.byte	0x04, 0x12
        /*0056*/ 	.short	(.L_15 - .L_14)
	.align		4
.L_14:
        /*0058*/ 	.word	index@(_Z25iteration_parallel_updatePfS_S_)
        /*005c*/ 	.word	0x00000000


	//----- nvinfo : EIATTR_MIN_STACK_SIZE
	.align		4
.L_15:
        /*0060*/ 	.byte	0x04, 0x12
        /*0062*/ 	.short	(.L_17 - .L_16)
	.align		4
.L_16:
        /*0064*/ 	.word	index@(_Z23iteration_parallel_edgePf)
        /*0068*/ 	.word	0x00000000


	//----- nvinfo : EIATTR_MIN_STACK_SIZE
	.align		4
.L_17:
        /*006c*/ 	.byte	0x04, 0x12
        /*006e*/ 	.short	(.L_19 - .L_18)
	.align		4
.L_18:
        /*0070*/ 	.word	index@(_Z26iteration_parallel_centralPfS_S_)
        /*0074*/ 	.word	0x00000000
.L_19:


//--------------------- .nv.compat                --------------------------
	.section	.nv.compat,"",@"SHT_CUDA_COMPAT_INFO"
	.align	4
        /*0000*/ 	.byte	0x02, 0x09, 0x00, 0x00, 0x02, 0x02, 0x01, 0x00, 0x02, 0x05, 0x05, 0x00, 0x03, 0x07, 0x01, 0x01
        /*0010*/ 	.byte	0x02, 0x03, 0x00, 0x00, 0x02, 0x06, 0x01, 0x00, 0x04, 0x0b, 0x08, 0x00, 0x01, 0x00, 0x00, 0x00
        /*0020*/ 	.byte	0x00, 0x00, 0x00, 0x00


//--------------------- .nv.info._Z25iteration_parallel_updatePfS_S_ --------------------------
	.section	.nv.info._Z25iteration_parallel_updatePfS_S_,"",@"SHT_CUDA_INFO"
	.sectionflags	@""
	.align	4


	//----- nvinfo : EIATTR_CUDA_API_VERSION
	.align		4
        /*0000*/ 	.byte	0x04, 0x37
        /*0002*/ 	.short	(.L_21 - .L_20)
.L_20:
        /*0004*/ 	.word	0x00000082


	//----- nvinfo : EIATTR_KPARAM_INFO
	.align		4
.L_21:
        /*0008*/ 	.byte	0x04, 0x17
        /*000a*/ 	.short	(.L_23 - .L_22)
.L_22:
        /*000c*/ 	.word	0x00000000
        /*0010*/ 	.short	0x0002
        /*0012*/ 	.short	0x0010
        /*0014*/ 	.byte	0x00, 0xf5, 0x21, 0x00


	//----- nvinfo : EIATTR_KPARAM_INFO
	.align		4
.L_23:
        /*0018*/ 	.byte	0x04, 0x17
        /*001a*/ 	.short	(.L_25 - .L_24)
.L_24:
        /*001c*/ 	.word	0x00000000
        /*0020*/ 	.short	0x0001
        /*0022*/ 	.short	0x0008
        /*0024*/ 	.byte	0x00, 0xf5, 0x21, 0x00


	//----- nvinfo : EIATTR_KPARAM_INFO
	.align		4
.L_25:
        /*0028*/ 	.byte	0x04, 0x17
        /*002a*/ 	.short	(.L_27 - .L_26)
.L_26:
        /*002c*/ 	.word	0x00000000
        /*0030*/ 	.short	0x0000
        /*0032*/ 	.short	0x0000
        /*0034*/ 	.byte	0x00, 0xf5, 0x21, 0x00


	//----- nvinfo : EIATTR_SPARSE_MMA_MASK
	.align		4
.L_27:
        /*0038*/ 	.byte	0x03, 0x50
        /*003a*/ 	.short	0x0000


	//----- nvinfo : EIATTR_MAXREG_COUNT
	.align		4
        /*003c*/ 	.byte	0x03, 0x1b
        /*003e*/ 	.short	0x00ff


	//----- nvinfo : EIATTR_MERCURY_ISA_VERSION
	.align		4
        /*0040*/ 	.byte	0x03, 0x5f
        /*0042*/ 	.short	0x0101


	//----- nvinfo : EIATTR_VRC_CTA_INIT_COUNT
	.align		4
        /*0044*/ 	.byte	0x02, 0x4a
	.zero		1
	.zero		1


	//----- nvinfo : EIATTR_EXIT_INSTR_OFFSETS
	.align		4
        /*0048*/ 	.byte	0x04, 0x1c
        /*004a*/ 	.short	(.L_29 - .L_28)


	//   ....[0]....
.L_28:
        /*004c*/ 	.word	0x00000060


	//   ....[1]....
        /*0050*/ 	.word	0x00000120


	//----- nvinfo : EIATTR_CBANK_PARAM_SIZE
	.align		4
.L_29:
        /*0054*/ 	.byte	0x03, 0x19
        /*0056*/ 	.short	0x0018


	//----- nvinfo : EIATTR_PARAM_CBANK
	.align		4
        /*0058*/ 	.byte	0x04, 0x0a
        /*005a*/ 	.short	(.L_31 - .L_30)
	.align		4
.L_30:
        /*005c*/ 	.word	index@(.nv.constant0._Z25iteration_parallel_updatePfS_S_)
        /*0060*/ 	.short	0x0380
        /*0062*/ 	.short	0x0018


	//----- nvinfo : EIATTR_SW_WAR
	.align		4
.L_31:
        /*0064*/ 	.byte	0x04, 0x36
        /*0066*/ 	.short	(.L_33 - .L_32)
.L_32:
        /*0068*/ 	.word	0x00000008
.L_33:


//--------------------- .nv.info._Z23iteration_parallel_edgePf --------------------------
	.section	.nv.info._Z23iteration_parallel_edgePf,"",@"SHT_CUDA_INFO"
	.sectionflags	@""
	.align	4


	//----- nvinfo : EIATTR_CUDA_API_VERSION
	.align		4
        /*0000*/ 	.byte	0x04, 0x37
        /*0002*/ 	.short	(.L_35 - .L_34)
.L_34:
        /*0004*/ 	.word	0x00000082


	//----- nvinfo : EIATTR_KPARAM_INFO
	.align		4
.L_35:
        /*0008*/ 	.byte	0x04, 0x17
        /*000a*/ 	.short	(.L_37 - .L_36)
.L_36:
        /*000c*/ 	.word	0x00000000
        /*0010*/ 	.short	0x0000
        /*0012*/ 	.short	0x0000
        /*0014*/ 	.byte	0x00, 0xf5, 0x21, 0x00


	//----- nvinfo : EIATTR_SPARSE_MMA_MASK
	.align		4
.L_37:
        /*0018*/ 	.byte	0x03, 0x50
        /*001a*/ 	.short	0x0000


	//----- nvinfo : EIATTR_MAXREG_COUNT
	.align		4
        /*001c*/ 	.byte	0x03, 0x1b
        /*001e*/ 	.short	0x00ff


	//----- nvinfo : EIATTR_MERCURY_ISA_VERSION
	.align		4
        /*0020*/ 	.byte	0x03, 0x5f
        /*0022*/ 	.short	0x0101


	//----- nvinfo : EIATTR_VRC_CTA_INIT_COUNT
	.align		4
        /*0024*/ 	.byte	0x02, 0x4a
	.zero		1
	.zero		1


	//----- nvinfo : EIATTR_EXIT_INSTR_OFFSETS
	.align		4
        /*0028*/ 	.byte	0x04, 0x1c
        /*002a*/ 	.short	(.L_39 - .L_38)


	//   ....[0]....
.L_38:
        /*002c*/ 	.word	0x00000820


	//   ....[1]....
        /*0030*/ 	.word	0x00000ad0


	//----- nvinfo : EIATTR_CRS_STACK_SIZE
	.align		4
.L_39:
        /*0034*/ 	.byte	0x04, 0x1e
        /*0036*/ 	.short	(.L_41 - .L_40)
.L_40:
        /*0038*/ 	.word	0x00000000


	//----- nvinfo : EIATTR_CBANK_PARAM_SIZE
	.align		4
.L_41:
        /*003c*/ 	.byte	0x03, 0x19
        /*003e*/ 	.short	0x0008


	//----- nvinfo : EIATTR_PARAM_CBANK
	.align		4
        /*0040*/ 	.byte	0x04, 0x0a
        /*0042*/ 	.short	(.L_43 - .L_42)
	.align		4
.L_42:
        /*0044*/ 	.word	index@(.nv.constant0._Z23iteration_parallel_edgePf)
        /*0048*/ 	.short	0x0380
        /*004a*/ 	.short	0x0008


	//----- nvinfo : EIATTR_SW_WAR
	.align		4
.L_43:
        /*004c*/ 	.byte	0x04, 0x36
        /*004e*/ 	.short	(.L_45 - .L_44)
.L_44:
        /*0050*/ 	.word	0x00000008
.L_45:


//--------------------- .nv.info._Z26iteration_parallel_centralPfS_S_ --------------------------
	.section	.nv.info._Z26iteration_parallel_centralPfS_S_,"",@"SHT_CUDA_INFO"
	.sectionflags	@""
	.align	4


	//----- nvinfo : EIATTR_CUDA_API_VERSION
	.align		4
        /*0000*/ 	.byte	0x04, 0x37
        /*0002*/ 	.short	(.L_47 - .L_46)
.L_46:
        /*0004*/ 	.word	0x00000082


	//----- nvinfo : EIATTR_KPARAM_INFO
	.align		4
.L_47:
        /*0008*/ 	.byte	0x04, 0x17
        /*000a*/ 	.short	(.L_49 - .L_48)
.L_48:
        /*000c*/ 	.word	0x00000000
        /*0010*/ 	.short	0x0002
        /*0012*/ 	.short	0x0010
        /*0014*/ 	.byte	0x00, 0xf5, 0x21, 0x00


	//----- nvinfo : EIATTR_KPARAM_INFO
	.align		4
.L_49:
        /*0018*/ 	.byte	0x04, 0x17
        /*001a*/ 	.short	(.L_51 - .L_50)
.L_50:
        /*001c*/ 	.word	0x00000000
        /*0020*/ 	.short	0x0001
        /*0022*/ 	.short	0x0008
        /*0024*/ 	.byte	0x00, 0xf5, 0x21, 0x00


	//----- nvinfo : EIATTR_KPARAM_INFO
	.align		4
.L_51:
        /*0028*/ 	.byte	0x04, 0x17
        /*002a*/ 	.short	(.L_53 - .L_52)
.L_52:
        /*002c*/ 	.word	0x00000000
        /*0030*/ 	.short	0x0000
        /*0032*/ 	.short	0x0000
        /*0034*/ 	.byte	0x00, 0xf5, 0x21, 0x00


	//----- nvinfo : EIATTR_SPARSE_MMA_MASK
	.align		4
.L_53:
        /*0038*/ 	.byte	0x03, 0x50
        /*003a*/ 	.short	0x0000


	//----- nvinfo : EIATTR_MAXREG_COUNT
	.align		4
        /*003c*/ 	.byte	0x03, 0x1b
        /*003e*/ 	.short	0x00ff


	//----- nvinfo : EIATTR_MERCURY_ISA_VERSION
	.align		4
        /*0040*/ 	.byte	0x03, 0x5f
        /*0042*/ 	.short	0x0101


	//----- nvinfo : EIATTR_VRC_CTA_INIT_COUNT
	.align		4
        /*0044*/ 	.byte	0x02, 0x4a
	.zero		1
	.zero		1


	//----- nvinfo : EIATTR_EXIT_INSTR_OFFSETS
	.align		4
        /*0048*/ 	.byte	0x04, 0x1c
        /*004a*/ 	.short	(.L_55 - .L_54)


	//   ....[0]....
.L_54:
        /*004c*/ 	.word	0x00000060


	//   ....[1]....
        /*0050*/ 	.word	0x000009a0


	//----- nvinfo : EIATTR_CRS_STACK_SIZE
	.align		4
.L_55:
        /*0054*/ 	.byte	0x04, 0x1e
        /*0056*/ 	.short	(.L_57 - .L_56)
.L_56:
        /*0058*/ 	.word	0x00000000


	//----- nvinfo : EIATTR_CBANK_PARAM_SIZE
	.align		4
.L_57:
        /*005c*/ 	.byte	0x03, 0x19
        /*005e*/ 	.short	0x0018


	//----- nvinfo : EIATTR_PARAM_CBANK
	.align		4
        /*0060*/ 	.byte	0x04, 0x0a
        /*0062*/ 	.short	(.L_59 - .L_58)
	.align		4
.L_58:
        /*0064*/ 	.word	index@(.nv.constant0._Z26iteration_parallel_centralPfS_S_)
        /*0068*/ 	.short	0x0380
        /*006a*/ 	.short	0x0018


	//----- nvinfo : EIATTR_SW_WAR
	.align		4
.L_59:
        /*006c*/ 	.byte	0x04, 0x36
        /*006e*/ 	.short	(.L_61 - .L_60)
.L_60:
        /*0070*/ 	.word	0x00000008
.L_61:


//--------------------- .nv.callgraph             --------------------------
	.section	.nv.callgraph,"",@"SHT_CUDA_CALLGRAPH"
	.align	4
	.sectionentsize	8
	.align		4
        /*0000*/ 	.word	0x00000000
	.align		4
        /*0004*/ 	.word	0xffffffff
	.align		4
        /*0008*/ 	.word	0x00000000
	.align		4
        /*000c*/ 	.word	0xfffffffe
	.align		4
        /*0010*/ 	.word	0x00000000
	.align		4
        /*0014*/ 	.word	0xfffffffd
	.align		4
        /*0018*/ 	.word	0x00000000
	.align		4
        /*001c*/ 	.word	0xfffffffc


//--------------------- .text._Z25iteration_parallel_updatePfS_S_ --------------------------
	.section	.text._Z25iteration_parallel_updatePfS_S_,"ax",@progbits
	.align	128
        .global         _Z25iteration_parallel_updatePfS_S_
        .type           _Z25iteration_parallel_updatePfS_S_,@function
        .size           _Z25iteration_parallel_updatePfS_S_,(.L_x_20 - _Z25iteration_parallel_updatePfS_S_)
        .other          _Z25iteration_parallel_updatePfS_S_,@"STO_CUDA_ENTRY STV_DEFAULT"
_Z25iteration_parallel_updatePfS_S_:
.text._Z25iteration_parallel_updatePfS_S_:
[----:B------:R-:W-:Y:S01]  /*0000*/  LDC R1, c[0x0][0x37c] ;  /* 0x0000df00ff017b82 */ /* 0x000fe20000000800 */
[----:B------:R-:W0:Y:S07]  /*0010*/  S2R R0, SR_TID.X ;  /* 0x0000000000007919 */ /* 0x000e2e0000002100 */
[----:B------:R-:W0:Y:S08]  /*0020*/  S2UR UR4, SR_CTAID.X ;  /* 0x00000000000479c3 */ /* 0x000e300000002500 */
[----:B------:R-:W0:Y:S02]  /*0030*/  LDC R9, c[0x0][0x360] ;  /* 0x0000d800ff097b82 */ /* 0x000e240000000800 */
[----:B0-----:R-:W-:-:S05]  /*0040*/  IMAD R9, R9, UR4, R0 ;  /* 0x0000000409097c24 */ /* 0x001fca000f8e0200 */
[----:B------:R-:W-:-:S13]  /*0050*/  ISETP.GT.AND P0, PT, R9, 0x3ffff, PT ;  /* 0x0003ffff0900780c */ /* 0x000fda0003f04270 */
[----:B------:R-:W-:Y:S05]  /*0060*/  @P0 EXIT ;  /* 0x000000000000094d */ /* 0x000fea0003800000 */
[----:B------:R-:W0:Y:S01]  /*0070*/  LDC.64 R2, c[0x0][0x388] ;  /* 0x0000e200ff027b82 */ /* 0x000e220000000a00 */
[----:B------:R-:W1:Y:S07]  /*0080*/  LDCU.64 UR4, c[0x0][0x358] ;  /* 0x00006b00ff0477ac */ /* 0x000e6e0008000a00 */
[----:B------:R-:W2:Y:S08]  /*0090*/  LDC.64 R4, c[0x0][0x390] ;  /* 0x0000e400ff047b82 */ /* 0x000eb00000000a00 */
[----:B------:R-:W3:Y:S01]  /*00a0*/  LDC.64 R6, c[0x0][0x380] ;  /* 0x0000e000ff067b82 */ /* 0x000ee20000000a00 */
[----:B0-----:R-:W-:-:S05]  /*00b0*/  IMAD.WIDE R2, R9, 0x4, R2 ;  /* 0x0000000409027825 */ /* 0x001fca00078e0202 */
[----:B-1----:R-:W4:Y:S01]  /*00c0*/  LDG.E R11, desc[UR4][R2.64] ;  /* 0x00000004020b7981 */ /* 0x002f22000c1e1900 */
[----:B--2---:R-:W-:-:S04]  /*00d0*/  IMAD.WIDE R4, R9, 0x4, R4 ;  /* 0x0000000409047825 */ /* 0x004fc800078e0204 */
[----:B---3--:R-:W-:Y:S01]  /*00e0*/  IMAD.WIDE R6, R9, 0x4, R6 ;  /* 0x0000000409067825 */ /* 0x008fe200078e0206 */
[----:B----4-:R-:W-:Y:S05]  /*00f0*/  STG.E desc[UR4][R4.64], R11 ;  /* 0x0000000b04007986 */ /* 0x010fea000c101904 */
[----:B------:R-:W2:Y:S04]  /*0100*/  LDG.E R7, desc[UR4][R6.64] ;  /* 0x0000000406077981 */ /* 0x000ea8000c1e1900 */
[----:B--2---:R-:W-:Y:S01]  /*0110*/  STG.E desc[UR4][R2.64], R7 ;  /* 0x0000000702007986 */ /* 0x004fe2000c101904 */
[----:B------:R-:W-:Y:S05]  /*0120*/  EXIT ;  /* 0x000000000000794d */ /* 0x000fea0003800000 */
.L_x_0:
[----:B------:R-:W-:-:S00]  /*0130*/  BRA `(.L_x_0) ;  /* 0xfffffffc00fc7947 */ /* 0x000fc0000383ffff */
[----:B------:R-:W-:-:S00]  /*0140*/  NOP ;  /* 0x0000000000007918 */ /* 0x000fc00000000000 */
        /* <DEDUP_REMOVED lines=11> */
.L_x_20:


//--------------------- .text._Z23iteration_parallel_edgePf --------------------------
	.section	.text._Z23iteration_parallel_edgePf,"ax",@progbits
	.align	128
        .global         _Z23iteration_parallel_edgePf
        .type           _Z23iteration_parallel_edgePf,@function
        .size           _Z23iteration_parallel_edgePf,(.L_x_21 - _Z23iteration_parallel_edgePf)
        .other          _Z23iteration_parallel_edgePf,@"STO_CUDA_ENTRY STV_DEFAULT"
_Z23iteration_parallel_edgePf:
.text._Z23iteration_parallel_edgePf:
[----:B------:R-:W-:Y:S01]  /*0000*/  LDC R1, c[0x0][0x37c] ;  /* 0x0000df00ff017b82 */ /* 0x000fe20000000800 */
[----:B------:R-:W0:Y:S07]  /*0010*/  S2R R3, SR_TID.X ;  /* 0x0000000000037919 */ /* 0x000e2e0000002100 */
[----:B------:R-:W0:Y:S01]  /*0020*/  S2UR UR4, SR_CTAID.X ;  /* 0x00000000000479c3 */ /* 0x000e220000002500 */
[----:B------:R-:W-:Y:S07]  /*0030*/  BSSY.RECONVERGENT B0, `(.L_x_1) ;  /* 0x000002d000007945 */ /* 0x000fee0003800200 */
[----:B------:R-:W0:Y:S02]  /*0040*/  LDC R0, c[0x0][0x360] ;  /* 0x0000d800ff007b82 */ /* 0x000e240000000800 */
[----:B0-----:R-:W-:Y:S01]  /*0050*/  IMAD R0, R0, UR4, R3 ;  /* 0x0000000400007c24 */ /* 0x001fe2000f8e0203 */
[----:B------:R-:W0:Y:S04]  /*0060*/  LDCU.64 UR4, c[0x0][0x358] ;  /* 0x00006b00ff0477ac */ /* 0x000e280008000a00 */
[----:B------:R-:W-:-:S02]  /*0070*/  ISETP.GT.U32.AND P0, PT, R0, 0x32, PT ;  /* 0x000000320000780c */ /* 0x000fc40003f04070 */
[C---:B------:R-:W-:Y:S02]  /*0080*/  IADD3 R2, PT, PT, R0.reuse, -0x33, RZ ;  /* 0xffffffcd00027810 */ /* 0x040fe40007ffe0ff */
[C---:B------:R-:W-:Y:S02]  /*0090*/  IADD3 R3, PT, PT, R0.reuse, -0x66, RZ ;  /* 0xffffff9a00037810 */ /* 0x040fe40007ffe0ff */
[----:B------:R-:W-:Y:S02]  /*00a0*/  IADD3 R4, PT, PT, R0, -0x99, RZ ;  /* 0xffffff6700047810 */ /* 0x000fe40007ffe0ff */
[----:B------:R-:W-:Y:S02]  /*00b0*/  ISETP.GT.U32.AND P1, PT, R2, 0x32, PT ;  /* 0x000000320200780c */ /* 0x000fe40003f24070 */
[----:B------:R-:W-:Y:S02]  /*00c0*/  ISETP.GT.U32.AND P2, PT, R3, 0x32, PT ;  /* 0x000000320300780c */ /* 0x000fe40003f44070 */
[----:B------:R-:W-:Y:S01]  /*00d0*/  ISETP.GT.U32.AND P3, PT, R4, 0x32, PT ;  /* 0x000000320400780c */ /* 0x000fe20003f64070 */
[----:B------:R-:W-:-:S12]  /*00e0*/  @P0 BRA `(.L_x_2) ;  /* 0x0000000000840947 */ /* 0x000fd80003800000 */
[----:B------:R-:W1:Y:S01]  /*00f0*/  LDC.64 R2, c[0x0][0x380] ;  /* 0x0000e000ff027b82 */ /* 0x000e620000000a00 */
[----:B------:R-:W-:-:S04]  /*0100*/  IMAD R5, R0, 0xa, RZ ;  /* 0x0000000a00057824 */ /* 0x000fc800078e02ff */
[----:B-1----:R-:W-:-:S05]  /*0110*/  IMAD.WIDE.U32 R2, R5, 0x4, R2 ;  /* 0x0000000405027825 */ /* 0x002fca00078e0002 */
[----:B0-----:R-:W2:Y:S04]  /*0120*/  LDG.E R4, desc[UR4][R2.64+0x804] ;  /* 0x0008040402047981 */ /* 0x001ea8000c1e1900 */
[----:B------:R-:W3:Y:S04]  /*0130*/  LDG.E R6, desc[UR4][R2.64+0x808] ;  /* 0x0008080402067981 */ /* 0x000ee8000c1e1900 */
[----:B------:R-:W4:Y:S04]  /*0140*/  LDG.E R8, desc[UR4][R2.64+0x80c] ;  /* 0x00080c0402087981 */ /* 0x000f28000c1e1900 */
[----:B------:R-:W5:Y:S04]  /*0150*/  LDG.E R10, desc[UR4][R2.64+0x810] ;  /* 0x00081004020a7981 */ /* 0x000f68000c1e1900 */
[----:B------:R-:W5:Y:S04]  /*0160*/  LDG.E R12, desc[UR4][R2.64+0x814] ;  /* 0x00081404020c7981 */ /* 0x000f68000c1e1900 */
[----:B------:R-:W5:Y:S04]  /*0170*/  LDG.E R14, desc[UR4][R2.64+0x818] ;  /* 0x00081804020e7981 */ /* 0x000f68000c1e1900 */
[----:B------:R-:W5:Y:S04]  /*0180*/  LDG.E R16, desc[UR4][R2.64+0x81c] ;  /* 0x00081c0402107981 */ /* 0x000f68000c1e1900 */
[----:B------:R-:W5:Y:S04]  /*0190*/  LDG.E R18, desc[UR4][R2.64+0x820] ;  /* 0x0008200402127981 */ /* 0x000f68000c1e1900 */
[----:B------:R-:W5:Y:S04]  /*01a0*/  LDG.E R20, desc[UR4][R2.64+0x824] ;  /* 0x0008240402147981 */ /* 0x000f68000c1e1900 */
[----:B------:R-:W5:Y:S01]  /*01b0*/  LDG.E R22, desc[UR4][R2.64+0x828] ;  /* 0x0008280402167981 */ /* 0x000f62000c1e1900 */
[----:B--2---:R-:W-:Y:S01]  /*01c0*/  FMUL R5, R4, 0.75 ;  /* 0x3f40000004057820 */ /* 0x004fe20000400000 */
[----:B---3--:R-:W-:-:S04]  /*01d0*/  FMUL R7, R6, 0.75 ;  /* 0x3f40000006077820 */ /* 0x008fc80000400000 */
[----:B------:R1:W-:Y:S01]  /*01e0*/  STG.E desc[UR4][R2.64+0x4], R5 ;  /* 0x0000040502007986 */ /* 0x0003e2000c101904 */
[----:B----4-:R-:W-:-:S03]  /*01f0*/  FMUL R9, R8, 0.75 ;  /* 0x3f40000008097820 */ /* 0x010fc60000400000 */
[----:B------:R1:W-:Y:S01]  /*0200*/  STG.E desc[UR4][R2.64+0x8], R7 ;  /* 0x0000080702007986 */ /* 0x0003e2000c101904 */
[----:B-----5:R-:W-:-:S03]  /*0210*/  FMUL R11, R10, 0.75 ;  /* 0x3f4000000a0b7820 */ /* 0x020fc60000400000 */
[----:B------:R1:W-:Y:S01]  /*0220*/  STG.E desc[UR4][R2.64+0xc], R9 ;  /* 0x00000c0902007986 */ /* 0x0003e2000c101904 */
[----:B------:R-:W-:-:S03]  /*0230*/  FMUL R13, R12, 0.75 ;  /* 0x3f4000000c0d7820 */ /* 0x000fc60000400000 */
        /* <DEDUP_REMOVED lines=10> */
[----:B------:R1:W-:Y:S04]  /*02e0*/  STG.E desc[UR4][R2.64+0x24], R21 ;  /* 0x0000241502007986 */ /* 0x0003e8000c101904 */
[----:B------:R1:W-:Y:S02]  /*02f0*/  STG.E desc[UR4][R2.64+0x28], R23 ;  /* 0x0000281702007986 */ /* 0x0003e4000c101904 */
.L_x_2:
[----:B0-----:R-:W-:Y:S05]  /*0300*/  BSYNC.RECONVERGENT B0 ;  /* 0x0000000000007941 */ /* 0x001fea0003800200 */
.L_x_1:
[----:B------:R-:W-:Y:S04]  /*0310*/  BSSY.RECONVERGENT B0, `(.L_x_3) ;  /* 0x0000023000007945 */ /* 0x000fe80003800200 */
[----:B------:R-:W-:Y:S05]  /*0320*/  @P1 BRA `(.L_x_4) ;  /* 0x0000000000841947 */ /* 0x000fea0003800000 */
[----:B-1----:R-:W0:Y:S01]  /*0330*/  LDC.64 R2, c[0x0][0x380] ;  /* 0x0000e000ff027b82 */ /* 0x002e220000000a00 */
[----:B------:R-:W-:-:S04]  /*0340*/  IMAD R5, R0, 0xa, RZ ;  /* 0x0000000a00057824 */ /* 0x000fc800078e02ff */
[----:B0-----:R-:W-:-:S05]  /*0350*/  IMAD.WIDE.U32 R2, R5, 0x4, R2 ;  /* 0x0000000405027825 */ /* 0x001fca00078e0002 */
[----:B------:R-:W2:Y:S04]  /*0360*/  LDG.E R4, desc[UR4][R2.64+0xfe80c] ;  /* 0x0fe80c0402047981 */ /* 0x000ea8000c1e1900 */
        /* <DEDUP_REMOVED lines=29> */
.L_x_4:
[----:B------:R-:W-:Y:S05]  /*0540*/  BSYNC.RECONVERGENT B0 ;  /* 0x0000000000007941 */ /* 0x000fea0003800200 */
.L_x_3:
[----:B------:R-:W-:Y:S04]  /*0550*/  BSSY.RECONVERGENT B0, `(.L_x_5) ;  /* 0x000002c000007945 */ /* 0x000fe80003800200 */
[----:B------:R-:W-:Y:S05]  /*0560*/  @P2 BRA `(.L_x_6) ;  /* 0x0000000000a82947 */ /* 0x000fea0003800000 */
[----:B01----:R-:W-:-:S05]  /*0570*/  PRMT R2, R0, 0x9910, RZ ;  /* 0x0000991000027816 */ /* 0x003fca00000000ff */
[----:B------:R-:W-:-:S05]  /*0580*/  IMAD R2, R2, 0xa1, RZ ;  /* 0x000000a102027824 */ /* 0x000fca00078e02ff */
[----:B------:R-:W-:-:S04]  /*0590*/  LOP3.LUT R2, R2, 0xffff, RZ, 0xc0, !PT ;  /* 0x0000ffff02027812 */ /* 0x000fc800078ec0ff */
[----:B------:R-:W-:-:S04]  /*05a0*/  SHF.R.U32.HI R2, RZ, 0xd, R2 ;  /* 0x0000000dff027819 */ /* 0x000fc80000011602 */
[----:B------:R-:W-:Y:S02]  /*05b0*/  PRMT R4, R2, 0x9910, RZ ;  /* 0x0000991002047816 */ /* 0x000fe400000000ff */
[----:B------:R-:W0:Y:S03]  /*05c0*/  LDC.64 R2, c[0x0][0x380] ;  /* 0x0000e000ff027b82 */ /* 0x000e260000000a00 */
[----:B------:R-:W-:-:S05]  /*05d0*/  IMAD R4, R4, 0x33, RZ ;  /* 0x0000003304047824 */ /* 0x000fca00078e02ff */
[----:B------:R-:W-:-:S04]  /*05e0*/  IADD3 R4, PT, PT, RZ, -R4, RZ ;  /* 0x80000004ff047210 */ /* 0x000fc80007ffe0ff */
[----:B------:R-:W-:-:S04]  /*05f0*/  PRMT R5, R4, 0x7710, RZ ;  /* 0x0000771004057816 */ /* 0x000fc800000000ff */
[----:B------:R-:W-:-:S04]  /*0600*/  IADD3 R4, PT, PT, R0, R5, RZ ;  /* 0x0000000500047210 */ /* 0x000fc80007ffe0ff */
[----:B------:R-:W-:-:S05]  /*0610*/  LOP3.LUT R5, R4, 0xff, RZ, 0xc0, !PT ;  /* 0x000000ff04057812 */ /* 0x000fca00078ec0ff */
        /* <DEDUP_REMOVED lines=31> */
.L_x_6:
[----:B------:R-:W-:Y:S05]  /*0810*/  BSYNC.RECONVERGENT B0 ;  /* 0x0000000000007941 */ /* 0x000fea0003800200 */
.L_x_5:
[----:B------:R-:W-:Y:S05]  /*0820*/  @P3 EXIT ;  /* 0x000000000000394d */ /* 0x000fea0003800000 */
[----:B012---:R-:W-:-:S05]  /*0830*/  PRMT R2, R0, 0x9910, RZ ;  /* 0x0000991000027816 */ /* 0x007fca00000000ff */
        /* <DEDUP_REMOVED lines=23> */
[----:B------:R-:W-:Y:S01]  /*09b0*/  STG.E desc[UR4][R2.64+0xffc], R5 ;  /* 0x000ffc0502007986 */ /* 0x000fe2000c101904 */
[----:B----4-:R-:W-:-:S03]  /*09c0*/  FMUL R9, R6, 0.75 ;  /* 0x3f40000006097820 */ /* 0x010fc60000400000 */
[----:B------:R-:W-:Y:S01]  /*09d0*/  STG.E desc[UR4][R2.64+0x17fc], R7 ;  /* 0x0017fc0702007986 */ /* 0x000fe2000c101904 */
[----:B-----5:R-:W-:-:S03]  /*09e0*/  FMUL R11, R8, 0.75 ;  /* 0x3f400000080b7820 */ /* 0x020fc60000400000 */
[----:B------:R-:W-:Y:S01]  /*09f0*/  STG.E desc[UR4][R2.64+0x1ffc], R9 ;  /* 0x001ffc0902007986 */ /* 0x000fe2000c101904 */
[----:B------:R-:W-:-:S03]  /*0a00*/  FMUL R13, R10, 0.75 ;  /* 0x3f4000000a0d7820 */ /* 0x000fc60000400000 */
        /* <DEDUP_REMOVED lines=10> */
[----:B------:R-:W-:Y:S04]  /*0ab0*/  STG.E desc[UR4][R2.64+0x4ffc], R21 ;  /* 0x004ffc1502007986 */ /* 0x000fe8000c101904 */
[----:B------:R-:W-:Y:S01]  /*0ac0*/  STG.E desc[UR4][R2.64+0x57fc], R23 ;  /* 0x0057fc1702007986 */ /* 0x000fe2000c101904 */
[----:B------:R-:W-:Y:S05]  /*0ad0*/  EXIT ;  /* 0x000000000000794d */ /* 0x000fea0003800000 */
.L_x_7:
        /* <DEDUP_REMOVED lines=10> */
.L_x_21:


//--------------------- .text._Z26iteration_parallel_centralPfS_S_ --------------------------
	.section	.text._Z26iteration_parallel_centralPfS_S_,"ax",@progbits
	.align	128
        .global         _Z26iteration_parallel_centralPfS_S_
        .type           _Z26iteration_parallel_centralPfS_S_,@function
        .size           _Z26iteration_parallel_centralPfS_S_,(.L_x_19 - _Z26iteration_parallel_centralPfS_S_)
        .other          _Z26iteration_parallel_centralPfS_S_,@"STO_CUDA_ENTRY STV_DEFAULT"
_Z26iteration_parallel_centralPfS_S_:
.text._Z26iteration_parallel_centralPfS_S_:
[----:B------:R-:W-:Y:S01]  /*0000*/  LDC R1, c[0x0][0x37c] ;  /* 0x0000df00ff017b82 */ /* 0x000fe20000000800 */
[----:B------:R-:W0:Y:S07]  /*0010*/  S2R R3, SR_TID.X ;  /* 0x0000000000037919 */ /* 0x000e2e0000002100 */
[----:B------:R-:W0:Y:S08]  /*0020*/  S2UR UR4, SR_CTAID.X ;  /* 0x00000000000479c3 */ /* 0x000e300000002500 */
[----:B------:R-:W0:Y:S02]  /*0030*/  LDC R2, c[0x0][0x360] ;  /* 0x0000d800ff027b82 */ /* 0x000e240000000800 */
[----:B0-----:R-:W-:-:S05]  /*0040*/  IMAD R3, R2, UR4, R3 ;  /* 0x0000000402037c24 */ /* 0x001fca000f8e0203 */
[----:B------:R-:W-:-:S13]  /*0050*/  ISETP.GT.AND P0, PT, R3, 0x6599, PT ;  /* 0x000065990300780c */ /* 0x000fda0003f04270 */
[----:B------:R-:W-:Y:S05]  /*0060*/  @P0 EXIT ;  /* 0x000000000000094d */ /* 0x000fea0003800000 */
[----:B------:R-:W-:Y:S01]  /*0070*/  IMAD.MOV.U32 R2, RZ, RZ, RZ ;  /* 0x000000ffff027224 */ /* 0x000fe200078e00ff */
[----:B------:R-:W0:Y:S01]  /*0080*/  LDC.64 R10, c[0x0][0x388] ;  /* 0x0000e200ff0a7b82 */ /* 0x000e220000000a00 */
[----:B------:R-:W1:Y:S02]  /*0090*/  LDCU.128 UR8, c[0x0][0x380] ;  /* 0x00007000ff0877ac */ /* 0x000e640008000c00 */
[----:B------:R-:W-:Y:S01]  /*00a0*/  IMAD.HI R0, R3, -0x5f5f5f5f, R2 ;  /* 0xa0a0a0a103007827 */ /* 0x000fe200078e0202 */
[----:B------:R-:W2:Y:S04]  /*00b0*/  LDCU.64 UR4, c[0x0][0x390] ;  /* 0x00007200ff0477ac */ /* 0x000ea80008000a00 */
[----:B------:R-:W-:Y:S01]  /*00c0*/  SHF.R.U32.HI R5, RZ, 0x1f, R0 ;  /* 0x0000001fff057819 */ /* 0x000fe20000011600 */
[----:B------:R-:W3:Y:S03]  /*00d0*/  LDCU.64 UR6, c[0x0][0x358] ;  /* 0x00006b00ff0677ac */ /* 0x000ee60008000a00 */
[----:B------:R-:W-:Y:S01]  /*00e0*/  LEA.HI.SX32 R5, R0, R5, 0x1b ;  /* 0x0000000500057211 */ /* 0x000fe200078fdaff */
[----:B------:R-:W4:Y:S04]  /*00f0*/  LDCU.64 UR12, c[0x0][0x388] ;  /* 0x00007100ff0c77ac */ /* 0x000f280008000a00 */
[----:B------:R-:W-:-:S02]  /*0100*/  IMAD.SHL.U32 R2, R5, 0x200, RZ ;  /* 0x0000020005027824 */ /* 0x000fc400078e00ff */
[----:B------:R-:W-:Y:S02]  /*0110*/  IMAD R3, R5, -0x33, R3 ;  /* 0xffffffcd05037824 */ /* 0x000fe400078e0203 */
[----:B------:R-:W-:Y:S02]  /*0120*/  VIADD R5, R2, 0x200 ;  /* 0x0000020002057836 */ /* 0x000fe40000000000 */
[----:B------:R-:W-:Y:S02]  /*0130*/  IMAD R8, R3, 0xa, RZ ;  /* 0x0000000a03087824 */ /* 0x000fe400078e02ff */
[----:B------:R-:W-:-:S04]  /*0140*/  IMAD.WIDE R40, R5, 0x4, RZ ;  /* 0x0000000405287825 */ /* 0x000fc800078e02ff */
[----:B------:R-:W-:Y:S01]  /*0150*/  IMAD.IADD R3, R8, 0x1, R5 ;  /* 0x0000000108037824 */ /* 0x000fe200078e0205 */
[----:B------:R-:W-:Y:S01]  /*0160*/  LOP3.LUT R6, R40, 0x4, RZ, 0xfc, !PT ;  /* 0x0000000428067812 */ /* 0x000fe200078efcff */
[----:B------:R-:W-:Y:S01]  /*0170*/  IMAD.WIDE R8, R8, 0x4, RZ ;  /* 0x0000000408087825 */ /* 0x000fe200078e02ff */
[----:B--2---:R-:W-:Y:S01]  /*0180*/  IADD3 R4, P1, PT, R40, UR4, RZ ;  /* 0x0000000428047c10 */ /* 0x004fe2000ff3e0ff */
[----:B------:R-:W-:Y:S01]  /*0190*/  UMOV UR4, URZ ;  /* 0x000000ff00047c82 */ /* 0x000fe20008000000 */
[----:B-1----:R-:W-:Y:S01]  /*01a0*/  IADD3 R5, P0, PT, R6, UR8, RZ ;  /* 0x0000000806057c10 */ /* 0x002fe2000ff1e0ff */
[----:B------:R-:W-:Y:S01]  /*01b0*/  VIADD R13, R2, 0x400 ;  /* 0x00000400020d7836 */ /* 0x000fe20000000000 */
[----:B------:R-:W-:Y:S01]  /*01c0*/  IADD3 R6, P2, PT, R6, UR10, RZ ;  /* 0x0000000a06067c10 */ /* 0x000fe2000ff5e0ff */
[----:B------:R-:W-:Y:S01]  /*01d0*/  IMAD.MOV.U32 R7, RZ, RZ, R8 ;  /* 0x000000ffff077224 */ /* 0x000fe200078e0008 */
[----:B------:R-:W-:Y:S01]  /*01e0*/  IADD3.X R8, PT, PT, R41, UR5, RZ, P1, !PT ;  /* 0x0000000529087c10 */ /* 0x000fe20008ffe4ff */
[----:B0-----:R-:W-:Y:S01]  /*01f0*/  IMAD.WIDE R10, R13, 0x4, R10 ;  /* 0x000000040d0a7825 */ /* 0x001fe200078e020a */
[----:B------:R-:W-:-:S02]  /*0200*/  IADD3.X R38, PT, PT, R41, UR9, RZ, P0, !PT ;  /* 0x0000000929267c10 */ /* 0x000fc400087fe4ff */
[----:B---34-:R-:W-:-:S07]  /*0210*/  IADD3.X R40, PT, PT, R41, UR11, RZ, P2, !PT ;  /* 0x0000000b29287c10 */ /* 0x018fce00097fe4ff */
.L_x_12:
[----:B------:R-:W-:Y:S01]  /*0220*/  UIADD3 UR5, UP0, UPT, UR12, 0x8, URZ ;  /* 0x000000080c057890 */ /* 0x000fe2000ff1e0ff */
[----:B------:R-:W-:-:S03]  /*0230*/  IADD3 R12, P1, PT, R10, R7, RZ ;  /* 0x000000070a0c7210 */ /* 0x000fc60007f3e0ff */
[----:B------:R-:W-:Y:S02]  /*0240*/  UIADD3.X UR8, UPT, UPT, URZ, UR13, URZ, UP0, !UPT ;  /* 0x0000000dff087290 */ /* 0x000fe400087fe4ff */
[----:B------:R-:W-:Y:S01]  /*0250*/  MOV R16, UR5 ;  /* 0x0000000500107c02 */ /* 0x000fe20008000f00 */
[----:B0-----:R-:W-:-:S03]  /*0260*/  IMAD.X R13, R11, 0x1, R9, P1 ;  /* 0x000000010b0d7824 */ /* 0x001fc600008e0609 */
[----:B------:R-:W-:Y:S02]  /*0270*/  IMAD.U32 R17, RZ, RZ, UR8 ;  /* 0x00000008ff117e24 */ /* 0x000fe4000f8e00ff */
[----:B------:R-:W2:Y:S01]  /*0280*/  LDG.E R21, desc[UR6][R12.64+0x4] ;  /* 0x000004060c157981 */ /* 0x000ea2000c1e1900 */
[----:B------:R-:W-:-:S03]  /*0290*/  IMAD.WIDE R14, R2, 0x4, R16 ;  /* 0x00000004020e7825 */ /* 0x000fc600078e0210 */
[----:B------:R-:W-:Y:S01]  /*02a0*/  IADD3 R14, P0, PT, R14, R7, RZ ;  /* 0x000000070e0e7210 */ /* 0x000fe20007f1e0ff */
[----:B------:R-:W-:-:S04]  /*02b0*/  IMAD.WIDE R16, R3, 0x4, R16 ;  /* 0x0000000403107825 */ /* 0x000fc800078e0210 */
[----:B------:R-:W-:Y:S01]  /*02c0*/  IMAD.X R15, R15, 0x1, R9, P0 ;  /* 0x000000010f0f7824 */ /* 0x000fe200000e0609 */
[----:B------:R-:W-:Y:S01]  /*02d0*/  IADD3 R18, P0, PT, R7, R6, RZ ;  /* 0x0000000607127210 */ /* 0x000fe20007f1e0ff */
[----:B------:R-:W3:Y:S04]  /*02e0*/  LDG.E R23, desc[UR6][R16.64+-0x8] ;  /* 0xfffff80610177981 */ /* 0x000ee8000c1e1900 */
[----:B------:R-:W2:Y:S01]  /*02f0*/  LDG.E R0, desc[UR6][R14.64+-0x4] ;  /* 0xfffffc060e007981 */ /* 0x000ea2000c1e1900 */
[----:B------:R-:W-:-:S03]  /*0300*/  IMAD.X R19, R9, 0x1, R40, P0 ;  /* 0x0000000109137824 */ /* 0x000fc600000e0628 */
[----:B------:R-:W4:Y:S04]  /*0310*/  LDG.E R25, desc[UR6][R16.64] ;  /* 0x0000000610197981 */ /* 0x000f28000c1e1900 */
[----:B------:R-:W5:Y:S01]  /*0320*/  LDG.E R27, desc[UR6][R18.64] ;  /* 0x00000006121b7981 */ /* 0x000f62000c1e1900 */
[C---:B------:R-:W-:Y:S02]  /*0330*/  IADD3 R20, P0, PT, R7.reuse, R5, RZ ;  /* 0x0000000507147210 */ /* 0x040fe40007f1e0ff */
[----:B------:R-:W-:Y:S01]  /*0340*/  IADD3 R22, P1, PT, R7, R4, RZ ;  /* 0x0000000407167210 */ /* 0x000fe20007f3e0ff */
[----:B--2---:R-:W-:-:S04]  /*0350*/  FADD R0, R0, R21 ;  /* 0x0000001500007221 */ /* 0x004fc80000000000 */
[----:B---3--:R-:W-:-:S04]  /*0360*/  FADD R0, R0, R23 ;  /* 0x0000001700007221 */ /* 0x008fc80000000000 */
[----:B----4-:R-:W-:-:S04]  /*0370*/  FADD R0, R0, R25 ;  /* 0x0000001900007221 */ /* 0x010fc80000000000 */
[----:B-----5:R-:W-:Y:S01]  /*0380*/  FFMA R0, R27, -4, R0 ;  /* 0xc08000001b007823 */ /* 0x020fe20000000000 */
[----:B------:R-:W-:-:S03]  /*0390*/  IMAD.X R21, R9, 0x1, R38, P0 ;  /* 0x0000000109157824 */ /* 0x000fc600000e0626 */
[----:B------:R-:W-:Y:S01]  /*03a0*/  FMUL R35, R0, 0.5 ;  /* 0x3f00000000237820 */ /* 0x000fe20000400000 */
[----:B------:R-:W-:-:S04]  /*03b0*/  IADD3.X R23, PT, PT, R9, R8, RZ, P1, !PT ;  /* 0x0000000809177210 */ /* 0x000fc80000ffe4ff */
[----:B------:R0:W-:Y:S04]  /*03c0*/  STG.E desc[UR6][R20.64], R35 ;  /* 0x0000002314007986 */ /* 0x0001e8000c101906 */
[----:B------:R-:W2:Y:S04]  /*03d0*/  LDG.E R0, desc[UR6][R18.64] ;  /* 0x0000000612007981 */ /* 0x000ea8000c1e1900 */
[----:B------:R-:W3:Y:S01]  /*03e0*/  LDG.E R34, desc[UR6][R22.64+0x4] ;  /* 0x0000040616227981 */ /* 0x000ee2000c1e1900 */
[----:B------:R-:W1:Y:S01]  /*03f0*/  MUFU.RCP64H R27, 1.0001993179321289062 ;  /* 0x3ff000d1001b7908 */ /* 0x000e620000001800 */
[----:B------:R-:W-:Y:S01]  /*0400*/  UMOV UR8, 0x91d14e3c ;  /* 0x91d14e3c00087882 */ /* 0x000fe20000000000 */
[----:B------:R-:W-:Y:S01]  /*0410*/  UMOV UR9, 0x3feffe5c ;  /* 0x3feffe5c00097882 */ /* 0x000fe20000000000 */
[----:B------:R-:W-:-:S05]  /*0420*/  IMAD.MOV.U32 R24, RZ, RZ, -0x48e8a71e ;  /* 0xb71758e2ff187424 */ /* 0x000fca00078e00ff */
[----:B------:R-:W-:Y:S01]  /*0430*/  F2F.F64.F32 R28, R35 ;  /* 0x00000023001c7310 */ /* 0x000fe20000201800 */
[----:B------:R-:W-:Y:S02]  /*0440*/  IMAD.MOV.U32 R25, RZ, RZ, 0x3ff000d1 ;  /* 0x3ff000d1ff197424 */ /* 0x000fe400078e00ff */
[----:B------:R-:W-:Y:S01]  /*0450*/  IMAD.MOV.U32 R26, RZ, RZ, 0x1 ;  /* 0x00000001ff1a7424 */ /* 0x000fe200078e00ff */
[----:B------:R-:W-:Y:S01]  /*0460*/  UMOV UR5, 0xb71758e2 ;  /* 0xb71758e200057882 */ /* 0x000fe20000000000 */
[----:B------:R-:W-:Y:S01]  /*0470*/  BSSY.RECONVERGENT B0, `(.L_x_8) ;  /* 0x0000019000007945 */ /* 0x000fe20003800200 */
[----:B--2---:R-:W-:Y:S02]  /*0480*/  FADD R0, R0, R0 ;  /* 0x0000000000007221 */ /* 0x004fe40000000000 */
[----:B---3--:R-:W-:Y:S08]  /*0490*/  F2F.F64.F32 R30, R34 ;  /* 0x00000022001e7310 */ /* 0x008ff00000201800 */
[----:B------:R-:W2:Y:S02]  /*04a0*/  F2F.F64.F32 R32, R0 ;  /* 0x0000000000207310 */ /* 0x000ea40000201800 */
[----:B--2---:R-:W-:-:S02]  /*04b0*/  DFMA R32, R30, -UR8, R32 ;  /* 0x800000081e207c2b */ /* 0x004fc40008000020 */
[----:B-1----:R-:W-:-:S06]  /*04c0*/  DFMA R30, R26, -R24, 1 ;  /* 0x3ff000001a1e742b */ /* 0x002fcc0000000818 */
[----:B------:R-:W-:Y:S02]  /*04d0*/  DADD R32, R32, R28 ;  /* 0x0000000020207229 */ /* 0x000fe4000000001c */
[----:B------:R-:W-:-:S04]  /*04e0*/  DFMA R30, R30, R30, R30 ;  /* 0x0000001e1e1e722b */ /* 0x000fc8000000001e */
[----:B------:R-:W1:Y:S04]  /*04f0*/  F2F.F32.F64 R28, R32 ;  /* 0x00000020001c7310 */ /* 0x000e680000301000 */
[----:B------:R-:W-:-:S08]  /*0500*/  DFMA R30, R26, R30, R26 ;  /* 0x0000001e1a1e722b */ /* 0x000fd0000000001a */
[C---:B------:R-:W-:Y:S01]  /*0510*/  DFMA R26, R30.reuse, -R24, 1 ;  /* 0x3ff000001e1a742b */ /* 0x040fe20000000818 */
[----:B-1----:R-:W1:Y:S07]  /*0520*/  F2F.F64.F32 R28, R28 ;  /* 0x0000001c001c7310 */ /* 0x002e6e0000201800 */
[----:B------:R-:W-:-:S08]  /*0530*/  DFMA R26, R30, R26, R30 ;  /* 0x0000001a1e1a722b */ /* 0x000fd0000000001e */
[----:B-1----:R-:W-:-:S08]  /*0540*/  DMUL R30, R28, R26 ;  /* 0x0000001a1c1e7228 */ /* 0x002fd00000000000 */
[----:B------:R-:W-:-:S08]  /*0550*/  DFMA R24, R30, -R24, R28 ;  /* 0x800000181e18722b */ /* 0x000fd0000000001c */
[----:B------:R-:W-:Y:S01]  /*0560*/  DFMA R24, R26, R24, R30 ;  /* 0x000000181a18722b */ /* 0x000fe2000000001e */
[----:B------:R-:W-:-:S09]  /*0570*/  FSETP.GEU.AND P1, PT, |R29|, 6.5827683646048100446e-37, PT ;  /* 0x036000001d00780b */ /* 0x000fd20003f2e200 */
[----:B------:R-:W-:-:S05]  /*0580*/  FFMA R0, RZ, 1.8750249147415161133, R25 ;  /* 0x3ff000d1ff007823 */ /* 0x000fca0000000019 */
[----:B------:R-:W-:Y:S01]  /*0590*/  FSETP.GT.AND P0, PT, |R0|, 1.469367938527859385e-39, PT ;  /* 0x001000000000780b */ /* 0x000fe20003f04200 */
[----:B------:R-:W-:-:S12]  /*05a0*/  IMAD.MOV.U32 R27, RZ, RZ, 0x3ff000d1 ;  /* 0x3ff000d1ff1b7424 */ /* 0x000fd800078e00ff */
[----:B0-----:R-:W-:Y:S05]  /*05b0*/  @P0 BRA P1, `(.L_x_9) ;  /* 0x0000000000100947 */ /* 0x001fea0000800000 */
[----:B------:R-:W-:-:S07]  /*05c0*/  MOV R0, 0x5e0 ;  /* 0x000005e000007802 */ /* 0x000fce0000000f00 */
[----:B------:R-:W-:Y:S05]  /*05d0*/  CALL.REL.NOINC `($__internal_0_$__cuda_sm20_div_rn_f64_full) ;  /* 0x0000000000f47944 */ /* 0x000fea0003c00000 */
[----:B------:R-:W-:Y:S01]  /*05e0*/  IMAD.MOV.U32 R24, RZ, RZ, R32 ;  /* 0x000000ffff187224 */ /* 0x000fe200078e0020 */
[----:B------:R-:W-:-:S07]  /*05f0*/  MOV R25, R33 ;  /* 0x0000002100197202 */ /* 0x000fce0000000f00 */
.L_x_9:
[----:B------:R-:W-:Y:S05]  /*0600*/  BSYNC.RECONVERGENT B0 ;  /* 0x0000000000007941 */ /* 0x000fea0003800200 */
.L_x_8:
[----:B------:R-:W0:Y:S02]  /*0610*/  F2F.F32.F64 R25, R24 ;  /* 0x0000001800197310 */ /* 0x000e240000301000 */
[----:B0-----:R0:W-:Y:S04]  /*0620*/  STG.E desc[UR6][R20.64], R25 ;  /* 0x0000001914007986 */ /* 0x0011e8000c101906 */
[----:B------:R-:W2:Y:S04]  /*0630*/  LDG.E R14, desc[UR6][R14.64] ;  /* 0x000000060e0e7981 */ /* 0x000ea8000c1e1900 */
[----:B------:R-:W2:Y:S04]  /*0640*/  LDG.E R13, desc[UR6][R12.64+0x8] ;  /* 0x000008060c0d7981 */ /* 0x000ea8000c1e1900 */
[----:B------:R-:W3:Y:S04]  /*0650*/  LDG.E R29, desc[UR6][R16.64+-0x4] ;  /* 0xfffffc06101d7981 */ /* 0x000ee8000c1e1900 */
[----:B------:R-:W4:Y:S04]  /*0660*/  LDG.E R31, desc[UR6][R16.64+0x4] ;  /* 0x00000406101f7981 */ /* 0x000f28000c1e1900 */
[----:B------:R-:W5:Y:S01]  /*0670*/  LDG.E R33, desc[UR6][R18.64+0x4] ;  /* 0x0000040612217981 */ /* 0x000f62000c1e1900 */
[----:B--2---:R-:W-:-:S04]  /*0680*/  FADD R0, R14, R13 ;  /* 0x0000000d0e007221 */ /* 0x004fc80000000000 */
[----:B---3--:R-:W-:-:S04]  /*0690*/  FADD R0, R0, R29 ;  /* 0x0000001d00007221 */ /* 0x008fc80000000000 */
[----:B----4-:R-:W-:-:S04]  /*06a0*/  FADD R0, R0, R31 ;  /* 0x0000001f00007221 */ /* 0x010fc80000000000 */
[----:B-----5:R-:W-:-:S04]  /*06b0*/  FFMA R0, R33, -4, R0 ;  /* 0xc080000021007823 */ /* 0x020fc80000000000 */
[----:B------:R-:W-:-:S05]  /*06c0*/  FMUL R31, R0, 0.5 ;  /* 0x3f000000001f7820 */ /* 0x000fca0000400000 */
[----:B------:R1:W-:Y:S04]  /*06d0*/  STG.E desc[UR6][R20.64+0x4], R31 ;  /* 0x0000041f14007986 */ /* 0x0003e8000c101906 */
[----:B------:R-:W2:Y:S04]  /*06e0*/  LDG.E R0, desc[UR6][R18.64+0x4] ;  /* 0x0000040612007981 */ /* 0x000ea8000c1e1900 */
[----:B------:R3:W0:Y:S01]  /*06f0*/  LDG.E R24, desc[UR6][R22.64+0x8] ;  /* 0x0000080616187981 */ /* 0x000622000c1e1900 */
[----:B------:R-:W3:Y:S01]  /*0700*/  MUFU.RCP64H R15, 1.0001993179321289062 ;  /* 0x3ff000d1000f7908 */ /* 0x000ee20000001800 */
[----:B------:R-:W-:Y:S01]  /*0710*/  UMOV UR8, 0x91d14e3c ;  /* 0x91d14e3c00087882 */ /* 0x000fe20000000000 */
[----:B------:R-:W-:-:S06]  /*0720*/  UMOV UR9, 0x3feffe5c ;  /* 0x3feffe5c00097882 */ /* 0x000fcc0000000000 */
[----:B------:R-:W-:Y:S01]  /*0730*/  F2F.F64.F32 R28, R31 ;  /* 0x0000001f001c7310 */ /* 0x000fe20000201800 */
[----:B------:R-:W-:Y:S02]  /*0740*/  IMAD.MOV.U32 R12, RZ, RZ, -0x48e8a71e ;  /* 0xb71758e2ff0c7424 */ /* 0x000fe400078e00ff */
[----:B------:R-:W-:Y:S02]  /*0750*/  IMAD.MOV.U32 R13, RZ, RZ, 0x3ff000d1 ;  /* 0x3ff000d1ff0d7424 */ /* 0x000fe400078e00ff */
[----:B------:R-:W-:-:S06]  /*0760*/  IMAD.MOV.U32 R14, RZ, RZ, 0x1 ;  /* 0x00000001ff0e7424 */ /* 0x000fcc00078e00ff */
[----:B---3--:R-:W-:-:S08]  /*0770*/  DFMA R22, R14, -R12, 1 ;  /* 0x3ff000000e16742b */ /* 0x008fd0000000080c */
[----:B------:R-:W-:-:S08]  /*0780*/  DFMA R22, R22, R22, R22 ;  /* 0x000000161616722b */ /* 0x000fd00000000016 */
[----:B------:R-:W-:-:S08]  /*0790*/  DFMA R22, R14, R22, R14 ;  /* 0x000000160e16722b */ /* 0x000fd0000000000e */
[----:B------:R-:W-:-:S08]  /*07a0*/  DFMA R18, R22, -R12, 1 ;  /* 0x3ff000001612742b */ /* 0x000fd0000000080c */
[----:B------:R-:W-:Y:S01]  /*07b0*/  DFMA R22, R22, R18, R22 ;  /* 0x000000121616722b */ /* 0x000fe20000000016 */
[----:B------:R-:W-:Y:S01]  /*07c0*/  BSSY.RECONVERGENT B0, `(.L_x_10) ;  /* 0x0000015000007945 */ /* 0x000fe20003800200 */
[----:B--2---:R-:W-:Y:S01]  /*07d0*/  FADD R0, R0, R0 ;  /* 0x0000000000007221 */ /* 0x004fe20000000000 */
[----:B0-----:R-:W-:Y:S08]  /*07e0*/  F2F.F64.F32 R24, R24 ;  /* 0x0000001800187310 */ /* 0x001ff00000201800 */
[----:B------:R-:W0:Y:S02]  /*07f0*/  F2F.F64.F32 R16, R0 ;  /* 0x0000000000107310 */ /* 0x000e240000201800 */
[----:B0-----:R-:W-:-:S08]  /*0800*/  DFMA R16, R24, -UR8, R16 ;  /* 0x8000000818107c2b */ /* 0x001fd00008000010 */
[----:B------:R-:W-:-:S10]  /*0810*/  DADD R16, R16, R28 ;  /* 0x0000000010107229 */ /* 0x000fd4000000001c */
[----:B------:R-:W0:Y:S08]  /*0820*/  F2F.F32.F64 R16, R16 ;  /* 0x0000001000107310 */ /* 0x000e300000301000 */
[----:B0-----:R-:W0:Y:S02]  /*0830*/  F2F.F64.F32 R14, R16 ;  /* 0x00000010000e7310 */ /* 0x001e240000201800 */
[----:B0-----:R-:W-:-:S08]  /*0840*/  DMUL R18, R22, R14 ;  /* 0x0000000e16127228 */ /* 0x001fd00000000000 */
[----:B------:R-:W-:-:S08]  /*0850*/  DFMA R12, R18, -R12, R14 ;  /* 0x8000000c120c722b */ /* 0x000fd0000000000e */
[----:B------:R-:W-:Y:S01]  /*0860*/  DFMA R12, R22, R12, R18 ;  /* 0x0000000c160c722b */ /* 0x000fe20000000012 */
[----:B------:R-:W-:-:S09]  /*0870*/  FSETP.GEU.AND P1, PT, |R15|, 6.5827683646048100446e-37, PT ;  /* 0x036000000f00780b */ /* 0x000fd20003f2e200 */
[----:B------:R-:W-:-:S05]  /*0880*/  FFMA R0, RZ, 1.8750249147415161133, R13 ;  /* 0x3ff000d1ff007823 */ /* 0x000fca000000000d */
[----:B------:R-:W-:-:S13]  /*0890*/  FSETP.GT.AND P0, PT, |R0|, 1.469367938527859385e-39, PT ;  /* 0x001000000000780b */ /* 0x000fda0003f04200 */
[----:B-1----:R-:W-:Y:S05]  /*08a0*/  @P0 BRA P1, `(.L_x_11) ;  /* 0x0000000000180947 */ /* 0x002fea0000800000 */
[----:B------:R-:W-:Y:S01]  /*08b0*/  IMAD.MOV.U32 R28, RZ, RZ, R14 ;  /* 0x000000ffff1c7224 */ /* 0x000fe200078e000e */
[----:B------:R-:W-:Y:S01]  /*08c0*/  MOV R0, 0x8f0 ;  /* 0x000008f000007802 */ /* 0x000fe20000000f00 */
[----:B------:R-:W-:-:S07]  /*08d0*/  IMAD.MOV.U32 R29, RZ, RZ, R15 ;  /* 0x000000ffff1d7224 */ /* 0x000fce00078e000f */
[----:B------:R-:W-:Y:S05]  /*08e0*/  CALL.REL.NOINC `($__internal_0_$__cuda_sm20_div_rn_f64_full) ;  /* 0x0000000000307944 */ /* 0x000fea0003c00000 */
[----:B------:R-:W-:Y:S01]  /*08f0*/  MOV R12, R32 ;  /* 0x00000020000c7202 */ /* 0x000fe20000000f00 */
[----:B------:R-:W-:-:S07]  /*0900*/  IMAD.MOV.U32 R13, RZ, RZ, R33 ;  /* 0x000000ffff0d7224 */ /* 0x000fce00078e0021 */
.L_x_11:
[----:B------:R-:W-:Y:S05]  /*0910*/  BSYNC.RECONVERGENT B0 ;  /* 0x0000000000007941 */ /* 0x000fea0003800200 */
.L_x_10:
[----:B------:R-:W0:Y:S01]  /*0920*/  F2F.F32.F64 R13, R12 ;  /* 0x0000000c000d7310 */ /* 0x000e220000301000 */
[----:B------:R-:W-:Y:S01]  /*0930*/  UIADD3 UR4, UPT, UPT, UR4, 0x2, URZ ;  /* 0x0000000204047890 */ /* 0x000fe2000fffe0ff */
[----:B------:R-:W-:Y:S01]  /*0940*/  IADD3 R7, P0, PT, R7, 0x8, RZ ;  /* 0x0000000807077810 */ /* 0x000fe20007f1e0ff */
[----:B------:R-:W-:Y:S02]  /*0950*/  VIADD R3, R3, 0x2 ;  /* 0x0000000203037836 */ /* 0x000fe40000000000 */
[----:B------:R-:W-:Y:S02]  /*0960*/  UISETP.NE.AND UP0, UPT, UR4, 0xa, UPT ;  /* 0x0000000a0400788c */ /* 0x000fe4000bf05270 */
[----:B------:R-:W-:Y:S01]  /*0970*/  IMAD.X R9, RZ, RZ, R9, P0 ;  /* 0x000000ffff097224 */ /* 0x000fe200000e0609 */
[----:B0-----:R0:W-:Y:S06]  /*0980*/  STG.E desc[UR6][R20.64+0x4], R13 ;  /* 0x0000040d14007986 */ /* 0x0011ec000c101906 */
[----:B------:R-:W-:Y:S05]  /*0990*/  BRA.U UP0, `(.L_x_12) ;  /* 0xfffffff900207547 */ /* 0x000fea000b83ffff */
[----:B------:R-:W-:Y:S05]  /*09a0*/  EXIT ;  /* 0x000000000000794d */ /* 0x000fea0003800000 */
        .weak           $__internal_0_$__cuda_sm20_div_rn_f64_full
        .type           $__internal_0_$__cuda_sm20_div_rn_f64_full,@function
        .size           $__internal_0_$__cuda_sm20_div_rn_f64_full,(.L_x_19 - $__internal_0_$__cuda_sm20_div_rn_f64_full)
$__internal_0_$__cuda_sm20_div_rn_f64_full:
[C---:B------:R-:W-:Y:S01]  /*09b0*/  FSETP.GEU.AND P0, PT, |R27|.reuse, 1.469367938527859385e-39, PT ;  /* 0x001000001b00780b */ /* 0x040fe20003f0e200 */
[----:B------:R-:W-:Y:S01]  /*09c0*/  IMAD.U32 R26, RZ, RZ, UR5 ;  /* 0x00000005ff1a7e24 */ /* 0x000fe2000f8e00ff */
[----:B------:R-:W-:Y:S01]  /*09d0*/  LOP3.LUT R25, R27, 0x800fffff, RZ, 0xc0, !PT ;  /* 0x800fffff1b197812 */ /* 0x000fe200078ec0ff */
[----:B------:R-:W-:Y:S01]  /*09e0*/  IMAD.U32 R24, RZ, RZ, UR5 ;  /* 0x00000005ff187e24 */ /* 0x000fe2000f8e00ff */
[----:B------:R-:W-:Y:S01]  /*09f0*/  MOV R30, 0x1 ;  /* 0x00000001001e7802 */ /* 0x000fe20000000f00 */
[----:B------:R-:W-:Y:S01]  /*0a00*/  IMAD.MOV.U32 R41, RZ, RZ, 0x1ca00000 ;  /* 0x1ca00000ff297424 */ /* 0x000fe200078e00ff */
[----:B------:R-:W-:Y:S01]  /*0a10*/  LOP3.LUT R25, R25, 0x3ff00000, RZ, 0xfc, !PT ;  /* 0x3ff0000019197812 */ /* 0x000fe200078efcff */
[----:B------:R-:W-:Y:S01]  /*0a20*/  BSSY.RECONVERGENT B1, `(.L_x_13) ;  /* 0x0000051000017945 */ /* 0x000fe20003800200 */
[C---:B------:R-:W-:Y:S02]  /*0a30*/  FSETP.GEU.AND P2, PT, |R29|.reuse, 1.469367938527859385e-39, PT ;  /* 0x001000001d00780b */ /* 0x040fe40003f4e200 */
[----:B------:R-:W-:-:S02]  /*0a40*/  LOP3.LUT R39, R29, 0x7ff00000, RZ, 0xc0, !PT ;  /* 0x7ff000001d277812 */ /* 0x000fc400078ec0ff */
[----:B------:R-:W-:Y:S01]  /*0a50*/  LOP3.LUT R42, R27, 0x7ff00000, RZ, 0xc0, !PT ;  /* 0x7ff000001b2a7812 */ /* 0x000fe200078ec0ff */
[----:B------:R-:W-:-:S03]  /*0a60*/  @!P0 DMUL R24, R26, 8.98846567431157953865e+307 ;  /* 0x7fe000001a188828 */ /* 0x000fc60000000000 */
[----:B------:R-:W-:-:S03]  /*0a70*/  ISETP.GE.U32.AND P1, PT, R39, R42, PT ;  /* 0x0000002a2700720c */ /* 0x000fc60003f26070 */
[----:B------:R-:W0:Y:S02]  /*0a80*/  MUFU.RCP64H R31, R25 ;  /* 0x00000019001f7308 */ /* 0x000e240000001800 */
[----:B------:R-:W-:Y:S02]  /*0a90*/  @!P2 LOP3.LUT R32, R27, 0x7ff00000, RZ, 0xc0, !PT ;  /* 0x7ff000001b20a812 */ /* 0x000fe400078ec0ff */
[----:B------:R-:W-:Y:S02]  /*0aa0*/  @!P0 LOP3.LUT R42, R25, 0x7ff00000, RZ, 0xc0, !PT ;  /* 0x7ff00000192a8812 */ /* 0x000fe400078ec0ff */
[----:B------:R-:W-:-:S04]  /*0ab0*/  @!P2 ISETP.GE.U32.AND P3, PT, R39, R32, PT ;  /* 0x000000202700a20c */ /* 0x000fc80003f66070 */
[----:B------:R-:W-:-:S04]  /*0ac0*/  @!P2 SEL R33, R41, 0x63400000, !P3 ;  /* 0x634000002921a807 */ /* 0x000fc80005800000 */
[----:B------:R-:W-:Y:S01]  /*0ad0*/  @!P2 LOP3.LUT R36, R33, 0x80000000, R29, 0xf8, !PT ;  /* 0x800000002124a812 */ /* 0x000fe200078ef81d */
[----:B0-----:R-:W-:-:S03]  /*0ae0*/  DFMA R34, R30, -R24, 1 ;  /* 0x3ff000001e22742b */ /* 0x001fc60000000818 */
[----:B------:R-:W-:Y:S01]  /*0af0*/  @!P2 LOP3.LUT R37, R36, 0x100000, RZ, 0xfc, !PT ;  /* 0x001000002425a812 */ /* 0x000fe200078efcff */
[----:B------:R-:W-:-:S04]  /*0b00*/  @!P2 IMAD.MOV.U32 R36, RZ, RZ, RZ ;  /* 0x000000ffff24a224 */ /* 0x000fc800078e00ff */
[----:B------:R-:W-:-:S08]  /*0b10*/  DFMA R34, R34, R34, R34 ;  /* 0x000000222222722b */ /* 0x000fd00000000022 */
[----:B------:R-:W-:Y:S01]  /*0b20*/  DFMA R34, R30, R34, R30 ;  /* 0x000000221e22722b */ /* 0x000fe2000000001e */
[----:B------:R-:W-:Y:S01]  /*0b30*/  SEL R31, R41, 0x63400000, !P1 ;  /* 0x63400000291f7807 */ /* 0x000fe20004800000 */
[----:B------:R-:W-:-:S03]  /*0b40*/  IMAD.MOV.U32 R30, RZ, RZ, R28 ;  /* 0x000000ffff1e7224 */ /* 0x000fc600078e001c */
[----:B------:R-:W-:-:S03]  /*0b50*/  LOP3.LUT R31, R31, 0x800fffff, R29, 0xf8, !PT ;  /* 0x800fffff1f1f7812 */ /* 0x000fc600078ef81d */
[----:B------:R-:W-:-:S03]  /*0b60*/  DFMA R32, R34, -R24, 1 ;  /* 0x3ff000002220742b */ /* 0x000fc60000000818 */
[----:B------:R-:W-:-:S05]  /*0b70*/  @!P2 DFMA R30, R30, 2, -R36 ;  /* 0x400000001e1ea82b */ /* 0x000fca0000000824 */
[----:B------:R-:W-:-:S08]  /*0b80*/  DFMA R32, R34, R32, R34 ;  /* 0x000000202220722b */ /* 0x000fd00000000022 */
[----:B------:R-:W-:-:S08]  /*0b90*/  DMUL R34, R32, R30 ;  /* 0x0000001e20227228 */ /* 0x000fd00000000000 */
[----:B------:R-:W-:-:S08]  /*0ba0*/  DFMA R36, R34, -R24, R30 ;  /* 0x800000182224722b */ /* 0x000fd0000000001e */
[----:B------:R-:W-:Y:S01]  /*0bb0*/  DFMA R36, R32, R36, R34 ;  /* 0x000000242024722b */ /* 0x000fe20000000022 */
[----:B------:R-:W-:Y:S01]  /*0bc0*/  IMAD.MOV.U32 R35, RZ, RZ, R39 ;  /* 0x000000ffff237224 */ /* 0x000fe200078e0027 */
[----:B------:R-:W-:-:S05]  /*0bd0*/  @!P2 LOP3.LUT R35, R31, 0x7ff00000, RZ, 0xc0, !PT ;  /* 0x7ff000001f23a812 */ /* 0x000fca00078ec0ff */
[----:B------:R-:W-:-:S05]  /*0be0*/  VIADD R32, R35, 0xffffffff ;  /* 0xffffffff23207836 */ /* 0x000fca0000000000 */
[----:B------:R-:W-:Y:S02]  /*0bf0*/  ISETP.GT.U32.AND P0, PT, R32, 0x7feffffe, PT ;  /* 0x7feffffe2000780c */ /* 0x000fe40003f04070 */
[----:B------:R-:W-:-:S04]  /*0c00*/  IADD3 R32, PT, PT, R42, -0x1, RZ ;  /* 0xffffffff2a207810 */ /* 0x000fc80007ffe0ff */
[----:B------:R-:W-:-:S13]  /*0c10*/  ISETP.GT.U32.OR P0, PT, R32, 0x7feffffe, P0 ;  /* 0x7feffffe2000780c */ /* 0x000fda0000704470 */
[----:B------:R-:W-:Y:S05]  /*0c20*/  @P0 BRA `(.L_x_14) ;  /* 0x00000000006c0947 */ /* 0x000fea0003800000 */
[----:B------:R-:W-:-:S04]  /*0c30*/  LOP3.LUT R32, R27, 0x7ff00000, RZ, 0xc0, !PT ;  /* 0x7ff000001b207812 */ /* 0x000fc800078ec0ff */
[CC--:B------:R-:W-:Y:S02]  /*0c40*/  VIADDMNMX R28, R39.reuse, -R32.reuse, 0xb9600000, !PT ;  /* 0xb9600000271c7446 */ /* 0x0c0fe40007800920 */
[----:B------:R-:W-:Y:S02]  /*0c50*/  ISETP.GE.U32.AND P0, PT, R39, R32, PT ;  /* 0x000000202700720c */ /* 0x000fe40003f06070 */
[----:B------:R-:W-:Y:S02]  /*0c60*/  VIMNMX R28, PT, PT, R28, 0x46a00000, PT ;  /* 0x46a000001c1c7848 */ /* 0x000fe40003fe0100 */
[----:B------:R-:W-:-:S05]  /*0c70*/  SEL R41, R41, 0x63400000, !P0 ;  /* 0x6340000029297807 */ /* 0x000fca0004000000 */
[----:B------:R-:W-:Y:S02]  /*0c80*/  IMAD.IADD R34, R28, 0x1, -R41 ;  /* 0x000000011c227824 */ /* 0x000fe400078e0a29 */
[----:B------:R-:W-:Y:S02]  /*0c90*/  IMAD.MOV.U32 R28, RZ, RZ, RZ ;  /* 0x000000ffff1c7224 */ /* 0x000fe400078e00ff */
[----:B------:R-:W-:-:S06]  /*0ca0*/  VIADD R29, R34, 0x7fe00000 ;  /* 0x7fe00000221d7836 */ /* 0x000fcc0000000000 */
[----:B------:R-:W-:-:S10]  /*0cb0*/  DMUL R32, R36, R28 ;  /* 0x0000001c24207228 */ /* 0x000fd40000000000 */
[----:B------:R-:W-:-:S13]  /*0cc0*/  FSETP.GTU.AND P0, PT, |R33|, 1.469367938527859385e-39, PT ;  /* 0x001000002100780b */ /* 0x000fda0003f0c200 */
[----:B------:R-:W-:Y:S05]  /*0cd0*/  @P0 BRA `(.L_x_15) ;  /* 0x0000000000940947 */ /* 0x000fea0003800000 */
[----:B------:R-:W-:Y:S01]  /*0ce0*/  DFMA R24, R36, -R24, R30 ;  /* 0x800000182418722b */ /* 0x000fe2000000001e */
[----:B------:R-:W-:-:S09]  /*0cf0*/  IMAD.MOV.U32 R28, RZ, RZ, RZ ;  /* 0x000000ffff1c7224 */ /* 0x000fd200078e00ff */
[C---:B------:R-:W-:Y:S02]  /*0d00*/  FSETP.NEU.AND P0, PT, R25.reuse, RZ, PT ;  /* 0x000000ff1900720b */ /* 0x040fe40003f0d000 */
[----:B------:R-:W-:-:S04]  /*0d10*/  LOP3.LUT R31, R25, 0x80000000, R27, 0x48, !PT ;  /* 0x80000000191f7812 */ /* 0x000fc800078e481b */
[----:B------:R-:W-:-:S07]  /*0d20*/  LOP3.LUT R29, R31, R29, RZ, 0xfc, !PT ;  /* 0x0000001d1f1d7212 */ /* 0x000fce00078efcff */
[----:B------:R-:W-:Y:S05]  /*0d30*/  @!P0 BRA `(.L_x_15) ;  /* 0x00000000007c8947 */ /* 0x000fea0003800000 */
[----:B------:R-:W-:Y:S01]  /*0d40*/  IMAD.MOV R25, RZ, RZ, -R34 ;  /* 0x000000ffff197224 */ /* 0x000fe200078e0a22 */
[----:B------:R-:W-:Y:S01]  /*0d50*/  MOV R24, RZ ;  /* 0x000000ff00187202 */ /* 0x000fe20000000f00 */
[----:B------:R-:W-:-:S05]  /*0d60*/  DMUL.RP R28, R36, R28 ;  /* 0x0000001c241c7228 */ /* 0x000fca0000008000 */
[----:B------:R-:W-:-:S05]  /*0d70*/  DFMA R24, R32, -R24, R36 ;  /* 0x800000182018722b */ /* 0x000fca0000000024 */
[----:B------:R-:W-:Y:S02]  /*0d80*/  LOP3.LUT R31, R29, R31, RZ, 0x3c, !PT ;  /* 0x0000001f1d1f7212 */ /* 0x000fe400078e3cff */
[----:B------:R-:W-:-:S04]  /*0d90*/  IADD3 R24, PT, PT, -R34, -0x43300000, RZ ;  /* 0xbcd0000022187810 */ /* 0x000fc80007ffe1ff */
[----:B------:R-:W-:-:S04]  /*0da0*/  FSETP.NEU.AND P0, PT, |R25|, R24, PT ;  /* 0x000000181900720b */ /* 0x000fc80003f0d200 */
[----:B------:R-:W-:Y:S02]  /*0db0*/  FSEL R32, R28, R32, !P0 ;  /* 0x000000201c207208 */ /* 0x000fe40004000000 */
[----:B------:R-:W-:Y:S01]  /*0dc0*/  FSEL R33, R31, R33, !P0 ;  /* 0x000000211f217208 */ /* 0x000fe20004000000 */
[----:B------:R-:W-:Y:S06]  /*0dd0*/  BRA `(.L_x_15) ;  /* 0x0000000000547947 */ /* 0x000fec0003800000 */
.L_x_14:
[----:B------:R-:W-:-:S14]  /*0de0*/  DSETP.NAN.AND P0, PT, R28, R28, PT ;  /* 0x0000001c1c00722a */ /* 0x000fdc0003f08000 */
[----:B------:R-:W-:Y:S05]  /*0df0*/  @P0 BRA `(.L_x_16) ;  /* 0x0000000000440947 */ /* 0x000fea0003800000 */
[----:B------:R-:W-:-:S14]  /*0e00*/  DSETP.NAN.AND P0, PT, R26, R26, PT ;  /* 0x0000001a1a00722a */ /* 0x000fdc0003f08000 */
[----:B------:R-:W-:Y:S05]  /*0e10*/  @P0 BRA `(.L_x_17) ;  /* 0x0000000000300947 */ /* 0x000fea0003800000 */
[----:B------:R-:W-:Y:S01]  /*0e20*/  ISETP.NE.AND P0, PT, R35, R42, PT ;  /* 0x0000002a2300720c */ /* 0x000fe20003f05270 */
[----:B------:R-:W-:Y:S02]  /*0e30*/  IMAD.MOV.U32 R32, RZ, RZ, 0x0 ;  /* 0x00000000ff207424 */ /* 0x000fe400078e00ff */
[----:B------:R-:W-:-:S10]  /*0e40*/  IMAD.MOV.U32 R33, RZ, RZ, -0x80000 ;  /* 0xfff80000ff217424 */ /* 0x000fd400078e00ff */
[----:B------:R-:W-:Y:S05]  /*0e50*/  @!P0 BRA `(.L_x_15) ;  /* 0x0000000000348947 */ /* 0x000fea0003800000 */
[----:B------:R-:W-:Y:S02]  /*0e60*/  ISETP.NE.AND P0, PT, R35, 0x7ff00000, PT ;  /* 0x7ff000002300780c */ /* 0x000fe40003f05270 */
[----:B------:R-:W-:Y:S02]  /*0e70*/  LOP3.LUT R33, R29, 0x80000000, R27, 0x48, !PT ;  /* 0x800000001d217812 */ /* 0x000fe400078e481b */
[----:B------:R-:W-:-:S13]  /*0e80*/  ISETP.EQ.OR P0, PT, R42, RZ, !P0 ;  /* 0x000000ff2a00720c */ /* 0x000fda0004702670 */
[----:B------:R-:W-:Y:S01]  /*0e90*/  @P0 LOP3.LUT R24, R33, 0x7ff00000, RZ, 0xfc, !PT ;  /* 0x7ff0000021180812 */ /* 0x000fe200078efcff */
[----:B------:R-:W-:Y:S02]  /*0ea0*/  @!P0 IMAD.MOV.U32 R32, RZ, RZ, RZ ;  /* 0x000000ffff208224 */ /* 0x000fe400078e00ff */
[----:B------:R-:W-:Y:S02]  /*0eb0*/  @P0 IMAD.MOV.U32 R32, RZ, RZ, RZ ;  /* 0x000000ffff200224 */ /* 0x000fe400078e00ff */
[----:B------:R-:W-:Y:S01]  /*0ec0*/  @P0 IMAD.MOV.U32 R33, RZ, RZ, R24 ;  /* 0x000000ffff210224 */ /* 0x000fe200078e0018 */
[----:B------:R-:W-:Y:S06]  /*0ed0*/  BRA `(.L_x_15) ;  /* 0x0000000000147947 */ /* 0x000fec0003800000 */
.L_x_17:
[----:B------:R-:W-:Y:S02]  /*0ee0*/  LOP3.LUT R33, R27, 0x80000, RZ, 0xfc, !PT ;  /* 0x000800001b217812 */ /* 0x000fe400078efcff */
[----:B------:R-:W-:Y:S01]  /*0ef0*/  MOV R32, R26 ;  /* 0x0000001a00207202 */ /* 0x000fe20000000f00 */
[----:B------:R-:W-:Y:S06]  /*0f00*/  BRA `(.L_x_15) ;  /* 0x0000000000087947 */ /* 0x000fec0003800000 */
.L_x_16:
[----:B------:R-:W-:Y:S01]  /*0f10*/  LOP3.LUT R33, R29, 0x80000, RZ, 0xfc, !PT ;  /* 0x000800001d217812 */ /* 0x000fe200078efcff */
[----:B------:R-:W-:-:S07]  /*0f20*/  IMAD.MOV.U32 R32, RZ, RZ, R28 ;  /* 0x000000ffff207224 */ /* 0x000fce00078e001c */
.L_x_15:
[----:B------:R-:W-:Y:S05]  /*0f30*/  BSYNC.RECONVERGENT B1 ;  /* 0x0000000000017941 */ /* 0x000fea0003800200 */
.L_x_13:
[----:B------:R-:W-:Y:S02]  /*0f40*/  IMAD.MOV.U32 R24, RZ, RZ, R0 ;  /* 0x000000ffff187224 */ /* 0x000fe400078e0000 */
[----:B------:R-:W-:-:S04]  /*0f50*/  IMAD.MOV.U32 R25, RZ, RZ, 0x0 ;  /* 0x00000000ff197424 */ /* 0x000fc800078e00ff */
[----:B------:R-:W-:Y:S05]  /*0f60*/  RET.REL.NODEC R24 `(_Z26iteration_parallel_centralPfS_S_) ;  /* 0xfffffff018247950 */ /* 0x000fea0003c3ffff */
.L_x_18:
        /* <DEDUP_REMOVED lines=9> */
.L_x_19:


//--------------------- .nv.shared.reserved.0     --------------------------
	.section	.nv.shared.reserved.0,"aw",@nobits
	.weak		__nv_reservedSMEM_offset_0_alias
	.size		__nv_reservedSMEM_offset_0_alias, 0, 64
	.other		__nv_reservedSMEM_offset_0_alias,@"STO_CUDA_RESERVED_SHARED STV_DEFAULT"
__nv_reservedSMEM_offset_0_alias:
	.zero		0
	.zero		64


//--------------------- .nv.constant0._Z25iteration_parallel_updatePfS_S_ --------------------------
	.section	.nv.constant0._Z25iteration_parallel_updatePfS_S_,"a",@progbits
	.sectionflags	@""
	.align	4
.nv.constant0._Z25iteration_parallel_updatePfS_S_:
	.zero		920


//--------------------- .nv.constant0._Z23iteration_parallel_edgePf --------------------------
	.section	.nv.constant0._Z23iteration_parallel_edgePf,"a",@progbits
	.sectionflags	@""
	.align	4
.nv.constant0._Z23iteration_parallel_edgePf:
	.zero		904


//--------------------- .nv.constant0._Z26iteration_parallel_centralPfS_S_ --------------------------
	.section	.nv.constant0._Z26iteration_parallel_centralPfS_S_,"a",@progbits
	.sectionflags	@""
	.align	4
.nv.constant0._Z26iteration_parallel_centralPfS_S_:
	.zero		920


//--------------------- SYMBOLS --------------------------

	.type		.nv.reservedSmem.offset0,@object
	.size		.nv.reservedSmem.offset0,0x4
